//
// Generated by NVIDIA NVVM Compiler
//
// Compiler Build ID: CL-36424714
// Cuda compilation tools, release 13.0, V13.0.88
// Based on NVVM 20.0.0
//

.version 9.0
.target sm_100
.address_size 64

	// .globl	_Z7hashcalPiS_S_S_iii
.extern .func  (.param .b32 func_retval0) vprintf
(
	.param .b64 vprintf_param_0,
	.param .b64 vprintf_param_1
)
;
.global .align 1 .b8 $str[4] = {113, 97, 113};

.visible .entry _Z7hashcalPiS_S_S_iii(
	.param .u64 .ptr .align 1 _Z7hashcalPiS_S_S_iii_param_0,
	.param .u64 .ptr .align 1 _Z7hashcalPiS_S_S_iii_param_1,
	.param .u64 .ptr .align 1 _Z7hashcalPiS_S_S_iii_param_2,
	.param .u64 .ptr .align 1 _Z7hashcalPiS_S_S_iii_param_3,
	.param .u32 _Z7hashcalPiS_S_S_iii_param_4,
	.param .u32 _Z7hashcalPiS_S_S_iii_param_5,
	.param .u32 _Z7hashcalPiS_S_S_iii_param_6
)
{
	.reg .pred 	%p<12>;
	.reg .b32 	%r<200>;
	.reg .b64 	%rd<39>;

	ld.param.u64 	%rd12, [_Z7hashcalPiS_S_S_iii_param_0];
	ld.param.u64 	%rd13, [_Z7hashcalPiS_S_S_iii_param_1];
	ld.param.u64 	%rd14, [_Z7hashcalPiS_S_S_iii_param_2];
	ld.param.u64 	%rd15, [_Z7hashcalPiS_S_S_iii_param_3];
	ld.param.u32 	%r16, [_Z7hashcalPiS_S_S_iii_param_4];
	ld.param.u32 	%r17, [_Z7hashcalPiS_S_S_iii_param_5];
	ld.param.u32 	%r18, [_Z7hashcalPiS_S_S_iii_param_6];
	cvta.to.global.u64 	%rd1, %rd13;
	cvta.to.global.u64 	%rd2, %rd15;
	cvta.to.global.u64 	%rd3, %rd14;
	mov.u32 	%r19, %ntid.x;
	mov.u32 	%r20, %ctaid.x;
	mov.u32 	%r21, %tid.x;
	mad.lo.s32 	%r1, %r19, %r20, %r21;
	setp.ge.s32 	%p1, %r1, %r17;
	@%p1 bra 	$L__BB0_15;
	setp.lt.s32 	%p2, %r18, 1;
	@%p2 bra 	$L__BB0_13;
	cvta.to.global.u64 	%rd16, %rd12;
	mul.wide.s32 	%rd17, %r1, 4;
	add.s64 	%rd4, %rd16, %rd17;
	mul.lo.s32 	%r2, %r18, %r1;
	and.b32  	%r3, %r18, 7;
	setp.lt.u32 	%p3, %r18, 8;
	mov.b32 	%r198, 0;
	@%p3 bra 	$L__BB0_5;
	and.b32  	%r198, %r18, 2147483640;
	neg.s32 	%r196, %r198;
	add.s64 	%rd38, %rd3, 16;
	add.s64 	%rd37, %rd2, 16;
	add.s64 	%rd7, %rd1, 16;
	mov.u32 	%r195, %r2;
$L__BB0_4:
	.pragma "nounroll";
	mul.wide.s32 	%rd18, %r195, 4;
	add.s64 	%rd19, %rd7, %rd18;
	ld.global.u32 	%r23, [%rd38+-16];
	ld.global.u32 	%r24, [%rd4];
	ld.global.u32 	%r25, [%rd37+-16];
	mad.lo.s32 	%r26, %r24, %r23, %r25;
	mul.hi.s32 	%r27, %r26, 240717275;
	shr.u32 	%r28, %r27, 31;
	shr.s32 	%r29, %r27, 23;
	add.s32 	%r30, %r29, %r28;
	mul.lo.s32 	%r31, %r30, 149672669;
	sub.s32 	%r32, %r26, %r31;
	rem.s32 	%r33, %r32, %r16;
	st.global.u32 	[%rd19+-16], %r33;
	ld.global.u32 	%r34, [%rd38+-12];
	ld.global.u32 	%r35, [%rd4];
	ld.global.u32 	%r36, [%rd37+-12];
	mad.lo.s32 	%r37, %r35, %r34, %r36;
	mul.hi.s32 	%r38, %r37, 240717275;
	shr.u32 	%r39, %r38, 31;
	shr.s32 	%r40, %r38, 23;
	add.s32 	%r41, %r40, %r39;
	mul.lo.s32 	%r42, %r41, 149672669;
	sub.s32 	%r43, %r37, %r42;
	rem.s32 	%r44, %r43, %r16;
	st.global.u32 	[%rd19+-12], %r44;
	ld.global.u32 	%r45, [%rd38+-8];
	ld.global.u32 	%r46, [%rd4];
	ld.global.u32 	%r47, [%rd37+-8];
	mad.lo.s32 	%r48, %r46, %r45, %r47;
	mul.hi.s32 	%r49, %r48, 240717275;
	shr.u32 	%r50, %r49, 31;
	shr.s32 	%r51, %r49, 23;
	add.s32 	%r52, %r51, %r50;
	mul.lo.s32 	%r53, %r52, 149672669;
	sub.s32 	%r54, %r48, %r53;
	rem.s32 	%r55, %r54, %r16;
	st.global.u32 	[%rd19+-8], %r55;
	ld.global.u32 	%r56, [%rd38+-4];
	ld.global.u32 	%r57, [%rd4];
	ld.global.u32 	%r58, [%rd37+-4];
	mad.lo.s32 	%r59, %r57, %r56, %r58;
	mul.hi.s32 	%r60, %r59, 240717275;
	shr.u32 	%r61, %r60, 31;
	shr.s32 	%r62, %r60, 23;
	add.s32 	%r63, %r62, %r61;
	mul.lo.s32 	%r64, %r63, 149672669;
	sub.s32 	%r65, %r59, %r64;
	rem.s32 	%r66, %r65, %r16;
	st.global.u32 	[%rd19+-4], %r66;
	ld.global.u32 	%r67, [%rd38];
	ld.global.u32 	%r68, [%rd4];
	ld.global.u32 	%r69, [%rd37];
	mad.lo.s32 	%r70, %r68, %r67, %r69;
	mul.hi.s32 	%r71, %r70, 240717275;
	shr.u32 	%r72, %r71, 31;
	shr.s32 	%r73, %r71, 23;
	add.s32 	%r74, %r73, %r72;
	mul.lo.s32 	%r75, %r74, 149672669;
	sub.s32 	%r76, %r70, %r75;
	rem.s32 	%r77, %r76, %r16;
	st.global.u32 	[%rd19], %r77;
	ld.global.u32 	%r78, [%rd38+4];
	ld.global.u32 	%r79, [%rd4];
	ld.global.u32 	%r80, [%rd37+4];
	mad.lo.s32 	%r81, %r79, %r78, %r80;
	mul.hi.s32 	%r82, %r81, 240717275;
	shr.u32 	%r83, %r82, 31;
	shr.s32 	%r84, %r82, 23;
	add.s32 	%r85, %r84, %r83;
	mul.lo.s32 	%r86, %r85, 149672669;
	sub.s32 	%r87, %r81, %r86;
	rem.s32 	%r88, %r87, %r16;
	st.global.u32 	[%rd19+4], %r88;
	ld.global.u32 	%r89, [%rd38+8];
	ld.global.u32 	%r90, [%rd4];
	ld.global.u32 	%r91, [%rd37+8];
	mad.lo.s32 	%r92, %r90, %r89, %r91;
	mul.hi.s32 	%r93, %r92, 240717275;
	shr.u32 	%r94, %r93, 31;
	shr.s32 	%r95, %r93, 23;
	add.s32 	%r96, %r95, %r94;
	mul.lo.s32 	%r97, %r96, 149672669;
	sub.s32 	%r98, %r92, %r97;
	rem.s32 	%r99, %r98, %r16;
	st.global.u32 	[%rd19+8], %r99;
	ld.global.u32 	%r100, [%rd38+12];
	ld.global.u32 	%r101, [%rd4];
	ld.global.u32 	%r102, [%rd37+12];
	mad.lo.s32 	%r103, %r101, %r100, %r102;
	mul.hi.s32 	%r104, %r103, 240717275;
	shr.u32 	%r105, %r104, 31;
	shr.s32 	%r106, %r104, 23;
	add.s32 	%r107, %r106, %r105;
	mul.lo.s32 	%r108, %r107, 149672669;
	sub.s32 	%r109, %r103, %r108;
	rem.s32 	%r110, %r109, %r16;
	st.global.u32 	[%rd19+12], %r110;
	add.s32 	%r196, %r196, 8;
	add.s64 	%rd38, %rd38, 32;
	add.s64 	%rd37, %rd37, 32;
	add.s32 	%r195, %r195, 8;
	setp.ne.s32 	%p4, %r196, 0;
	@%p4 bra 	$L__BB0_4;
$L__BB0_5:
	setp.eq.s32 	%p5, %r3, 0;
	@%p5 bra 	$L__BB0_13;
	and.b32  	%r11, %r18, 3;
	setp.lt.u32 	%p6, %r3, 4;
	@%p6 bra 	$L__BB0_8;
	mul.wide.u32 	%rd20, %r198, 4;
	add.s64 	%rd21, %rd3, %rd20;
	ld.global.u32 	%r111, [%rd21];
	ld.global.u32 	%r112, [%rd4];
	add.s64 	%rd22, %rd2, %rd20;
	ld.global.u32 	%r113, [%rd22];
	mad.lo.s32 	%r114, %r112, %r111, %r113;
	mul.hi.s32 	%r115, %r114, 240717275;
	shr.u32 	%r116, %r115, 31;
	shr.s32 	%r117, %r115, 23;
	add.s32 	%r118, %r117, %r116;
	mul.lo.s32 	%r119, %r118, 149672669;
	sub.s32 	%r120, %r114, %r119;
	rem.s32 	%r121, %r120, %r16;
	add.s32 	%r122, %r198, %r2;
	mul.wide.s32 	%rd23, %r122, 4;
	add.s64 	%rd24, %rd1, %rd23;
	st.global.u32 	[%rd24], %r121;
	ld.global.u32 	%r123, [%rd21+4];
	ld.global.u32 	%r124, [%rd4];
	ld.global.u32 	%r125, [%rd22+4];
	mad.lo.s32 	%r126, %r124, %r123, %r125;
	mul.hi.s32 	%r127, %r126, 240717275;
	shr.u32 	%r128, %r127, 31;
	shr.s32 	%r129, %r127, 23;
	add.s32 	%r130, %r129, %r128;
	mul.lo.s32 	%r131, %r130, 149672669;
	sub.s32 	%r132, %r126, %r131;
	rem.s32 	%r133, %r132, %r16;
	st.global.u32 	[%rd24+4], %r133;
	ld.global.u32 	%r134, [%rd21+8];
	ld.global.u32 	%r135, [%rd4];
	ld.global.u32 	%r136, [%rd22+8];
	mad.lo.s32 	%r137, %r135, %r134, %r136;
	mul.hi.s32 	%r138, %r137, 240717275;
	shr.u32 	%r139, %r138, 31;
	shr.s32 	%r140, %r138, 23;
	add.s32 	%r141, %r140, %r139;
	mul.lo.s32 	%r142, %r141, 149672669;
	sub.s32 	%r143, %r137, %r142;
	rem.s32 	%r144, %r143, %r16;
	st.global.u32 	[%rd24+8], %r144;
	ld.global.u32 	%r145, [%rd21+12];
	ld.global.u32 	%r146, [%rd4];
	ld.global.u32 	%r147, [%rd22+12];
	mad.lo.s32 	%r148, %r146, %r145, %r147;
	mul.hi.s32 	%r149, %r148, 240717275;
	shr.u32 	%r150, %r149, 31;
	shr.s32 	%r151, %r149, 23;
	add.s32 	%r152, %r151, %r150;
	mul.lo.s32 	%r153, %r152, 149672669;
	sub.s32 	%r154, %r148, %r153;
	rem.s32 	%r155, %r154, %r16;
	st.global.u32 	[%rd24+12], %r155;
	add.s32 	%r198, %r198, 4;
$L__BB0_8:
	setp.eq.s32 	%p7, %r11, 0;
	@%p7 bra 	$L__BB0_13;
	setp.eq.s32 	%p8, %r11, 1;
	@%p8 bra 	$L__BB0_11;
	mul.wide.u32 	%rd25, %r198, 4;
	add.s64 	%rd26, %rd3, %rd25;
	ld.global.u32 	%r156, [%rd26];
	ld.global.u32 	%r157, [%rd4];
	add.s64 	%rd27, %rd2, %rd25;
	ld.global.u32 	%r158, [%rd27];
	mad.lo.s32 	%r159, %r157, %r156, %r158;
	mul.hi.s32 	%r160, %r159, 240717275;
	shr.u32 	%r161, %r160, 31;
	shr.s32 	%r162, %r160, 23;
	add.s32 	%r163, %r162, %r161;
	mul.lo.s32 	%r164, %r163, 149672669;
	sub.s32 	%r165, %r159, %r164;
	rem.s32 	%r166, %r165, %r16;
	add.s32 	%r167, %r198, %r2;
	mul.wide.s32 	%rd28, %r167, 4;
	add.s64 	%rd29, %rd1, %rd28;
	st.global.u32 	[%rd29], %r166;
	ld.global.u32 	%r168, [%rd26+4];
	ld.global.u32 	%r169, [%rd4];
	ld.global.u32 	%r170, [%rd27+4];
	mad.lo.s32 	%r171, %r169, %r168, %r170;
	mul.hi.s32 	%r172, %r171, 240717275;
	shr.u32 	%r173, %r172, 31;
	shr.s32 	%r174, %r172, 23;
	add.s32 	%r175, %r174, %r173;
	mul.lo.s32 	%r176, %r175, 149672669;
	sub.s32 	%r177, %r171, %r176;
	rem.s32 	%r178, %r177, %r16;
	st.global.u32 	[%rd29+4], %r178;
	add.s32 	%r198, %r198, 2;
$L__BB0_11:
	and.b32  	%r179, %r18, 1;
	setp.eq.b32 	%p9, %r179, 1;
	not.pred 	%p10, %p9;
	@%p10 bra 	$L__BB0_13;
	mul.wide.u32 	%rd30, %r198, 4;
	add.s64 	%rd31, %rd3, %rd30;
	ld.global.u32 	%r180, [%rd31];
	ld.global.u32 	%r181, [%rd4];
	add.s64 	%rd32, %rd2, %rd30;
	ld.global.u32 	%r182, [%rd32];
	mad.lo.s32 	%r183, %r181, %r180, %r182;
	mul.hi.s32 	%r184, %r183, 240717275;
	shr.u32 	%r185, %r184, 31;
	shr.s32 	%r186, %r184, 23;
	add.s32 	%r187, %r186, %r185;
	mul.lo.s32 	%r188, %r187, 149672669;
	sub.s32 	%r189, %r183, %r188;
	rem.s32 	%r190, %r189, %r16;
	add.s32 	%r191, %r198, %r2;
	mul.wide.s32 	%rd33, %r191, 4;
	add.s64 	%rd34, %rd1, %rd33;
	st.global.u32 	[%rd34], %r190;
$L__BB0_13:
	bar.sync 	0;
	add.s32 	%r192, %r17, -1;
	setp.ne.s32 	%p11, %r1, %r192;
	@%p11 bra 	$L__BB0_15;
	mov.u64 	%rd35, $str;
	cvta.global.u64 	%rd36, %rd35;
	{ // callseq 0, 0
	.param .b64 param0;
	st.param.b64 	[param0], %rd36;
	.param .b64 param1;
	st.param.b64 	[param1], 0;
	.param .b32 retval0;
	call.uni (retval0), 
	vprintf, 
	(
	param0, 
	param1
	);
	ld.param.b32 	%r193, [retval0];
	} // callseq 0
$L__BB0_15:
	ret;

}
	// .globl	_Z7hashfunPiS_S_S_S_iS_iS_i
.visible .entry _Z7hashfunPiS_S_S_S_iS_iS_i(
	.param .u64 .ptr .align 1 _Z7hashfunPiS_S_S_S_iS_iS_i_param_0,
	.param .u64 .ptr .align 1 _Z7hashfunPiS_S_S_S_iS_iS_i_param_1,
	.param .u64 .ptr .align 1 _Z7hashfunPiS_S_S_S_iS_iS_i_param_2,
	.param .u64 .ptr .align 1 _Z7hashfunPiS_S_S_S_iS_iS_i_param_3,
	.param .u64 .ptr .align 1 _Z7hashfunPiS_S_S_S_iS_iS_i_param_4,
	.param .u32 _Z7hashfunPiS_S_S_S_iS_iS_i_param_5,
	.param .u64 .ptr .align 1 _Z7hashfunPiS_S_S_S_iS_iS_i_param_6,
	.param .u32 _Z7hashfunPiS_S_S_S_iS_iS_i_param_7,
	.param .u64 .ptr .align 1 _Z7hashfunPiS_S_S_S_iS_iS_i_param_8,
	.param .u32 _Z7hashfunPiS_S_S_S_iS_iS_i_param_9
)
{
	.reg .pred 	%p<5>;
	.reg .b32 	%r<13>;
	.reg .b64 	%rd<21>;

	ld.param.u64 	%rd3, [_Z7hashfunPiS_S_S_S_iS_iS_i_param_0];
	ld.param.u64 	%rd4, [_Z7hashfunPiS_S_S_S_iS_iS_i_param_1];
	ld.param.u64 	%rd7, [_Z7hashfunPiS_S_S_S_iS_iS_i_param_2];
	ld.param.u64 	%rd5, [_Z7hashfunPiS_S_S_S_iS_iS_i_param_6];
	ld.param.u32 	%r4, [_Z7hashfunPiS_S_S_S_iS_iS_i_param_7];
	ld.param.u64 	%rd6, [_Z7hashfunPiS_S_S_S_iS_iS_i_param_8];
	ld.param.u32 	%r3, [_Z7hashfunPiS_S_S_S_iS_iS_i_param_9];
	cvta.to.global.u64 	%rd1, %rd7;
	mov.u32 	%r5, %ntid.x;
	mov.u32 	%r6, %ctaid.x;
	mov.u32 	%r7, %tid.x;
	mad.lo.s32 	%r1, %r5, %r6, %r7;
	setp.ge.s32 	%p1, %r1, %r4;
	@%p1 bra 	$L__BB1_6;
	cvta.to.global.u64 	%rd8, %rd4;
	cvta.to.global.u64 	%rd9, %rd6;
	mul.wide.s32 	%rd10, %r1, 4;
	add.s64 	%rd11, %rd1, %rd10;
	ld.global.u32 	%r8, [%rd11];
	mad.lo.s32 	%r9, %r3, %r1, %r8;
	mul.wide.s32 	%rd12, %r9, 4;
	add.s64 	%rd13, %rd9, %rd12;
	ld.global.u32 	%r10, [%rd13];
	mul.wide.s32 	%rd14, %r10, 4;
	add.s64 	%rd2, %rd8, %rd14;
	ld.global.u32 	%r11, [%rd2];
	setp.eq.s32 	%p2, %r11, -1;
	@%p2 bra 	$L__BB1_3;
	cvta.to.global.u64 	%rd15, %rd5;
	add.s64 	%rd17, %rd15, %rd10;
	ld.global.u32 	%r12, [%rd17];
	setp.ne.s32 	%p3, %r12, 1;
	@%p3 bra 	$L__BB1_5;
$L__BB1_3:
	cvta.to.global.u64 	%rd18, %rd3;
	add.s64 	%rd20, %rd18, %rd10;
	ld.global.u32 	%r2, [%rd20];
	setp.eq.s32 	%p4, %r2, 0;
	@%p4 bra 	$L__BB1_5;
	st.global.u32 	[%rd2], %r2;
$L__BB1_5:
	bar.sync 	0;
$L__BB1_6:
	ret;

}
	// .globl	_Z7evicterPiS_S_S_S_S_iiiS_S_
.visible .entry _Z7evicterPiS_S_S_S_S_iiiS_S_(
	.param .u64 .ptr .align 1 _Z7evicterPiS_S_S_S_S_iiiS_S__param_0,
	.param .u64 .ptr .align 1 _Z7evicterPiS_S_S_S_S_iiiS_S__param_1,
	.param .u64 .ptr .align 1 _Z7evicterPiS_S_S_S_S_iiiS_S__param_2,
	.param .u64 .ptr .align 1 _Z7evicterPiS_S_S_S_S_iiiS_S__param_3,
	.param .u64 .ptr .align 1 _Z7evicterPiS_S_S_S_S_iiiS_S__param_4,
	.param .u64 .ptr .align 1 _Z7evicterPiS_S_S_S_S_iiiS_S__param_5,
	.param .u32 _Z7evicterPiS_S_S_S_S_iiiS_S__param_6,
	.param .u32 _Z7evicterPiS_S_S_S_S_iiiS_S__param_7,
	.param .u32 _Z7evicterPiS_S_S_S_S_iiiS_S__param_8,
	.param .u64 .ptr .align 1 _Z7evicterPiS_S_S_S_S_iiiS_S__param_9,
	.param .u64 .ptr .align 1 _Z7evicterPiS_S_S_S_S_iiiS_S__param_10
)
{
	.reg .pred 	%p<5>;
	.reg .b32 	%r<18>;
	.reg .b64 	%rd<24>;

	ld.param.u64 	%rd4, [_Z7evicterPiS_S_S_S_S_iiiS_S__param_0];
	ld.param.u64 	%rd8, [_Z7evicterPiS_S_S_S_S_iiiS_S__param_1];
	ld.param.u64 	%rd5, [_Z7evicterPiS_S_S_S_S_iiiS_S__param_2];
	ld.param.u64 	%rd9, [_Z7evicterPiS_S_S_S_S_iiiS_S__param_3];
	ld.param.u32 	%r2, [_Z7evicterPiS_S_S_S_S_iiiS_S__param_7];
	ld.param.u32 	%r3, [_Z7evicterPiS_S_S_S_S_iiiS_S__param_8];
	ld.param.u64 	%rd6, [_Z7evicterPiS_S_S_S_S_iiiS_S__param_9];
	ld.param.u64 	%rd7, [_Z7evicterPiS_S_S_S_S_iiiS_S__param_10];
	cvta.to.global.u64 	%rd1, %rd9;
	cvta.to.global.u64 	%rd2, %rd8;
	bar.sync 	0;
	mov.u32 	%r4, %ntid.x;
	mov.u32 	%r5, %ctaid.x;
	mov.u32 	%r6, %tid.x;
	mad.lo.s32 	%r1, %r4, %r5, %r6;
	setp.ge.s32 	%p1, %r1, %r3;
	@%p1 bra 	$L__BB2_4;
	mul.wide.s32 	%rd10, %r1, 4;
	add.s64 	%rd3, %rd2, %rd10;
	cvta.to.global.u64 	%rd11, %rd5;
	cvta.to.global.u64 	%rd12, %rd7;
	cvta.to.global.u64 	%rd13, %rd4;
	ld.global.u32 	%r7, [%rd3];
	mad.lo.s32 	%r8, %r2, %r1, %r7;
	mul.wide.s32 	%rd14, %r8, 4;
	add.s64 	%rd15, %rd12, %rd14;
	ld.global.u32 	%r9, [%rd15];
	mul.wide.s32 	%rd16, %r9, 4;
	add.s64 	%rd17, %rd13, %rd16;
	ld.global.u32 	%r10, [%rd17];
	add.s64 	%rd18, %rd11, %rd10;
	ld.global.u32 	%r11, [%rd18];
	setp.eq.s32 	%p2, %r10, %r11;
	setp.eq.s32 	%p3, %r11, 0;
	or.pred  	%p4, %p2, %p3;
	@%p4 bra 	$L__BB2_3;
	add.s64 	%rd20, %rd1, %rd10;
	mov.b32 	%r12, 1;
	st.global.u32 	[%rd20], %r12;
	ld.global.u32 	%r13, [%rd3];
	add.s32 	%r14, %r13, 1;
	rem.s32 	%r15, %r14, %r2;
	st.global.u32 	[%rd3], %r15;
	cvta.to.global.u64 	%rd21, %rd6;
	atom.global.add.u32 	%r16, [%rd21], 1;
	bra.uni 	$L__BB2_4;
$L__BB2_3:
	add.s64 	%rd23, %rd1, %rd10;
	mov.b32 	%r17, 0;
	st.global.u32 	[%rd23], %r17;
$L__BB2_4:
	ret;

}


// ===== COMPILED SASS (sm_100) =====

	.target	sm_100

	.elftype	@"ET_EXEC"


//--------------------- .note.nv.tkinfo           --------------------------
	.section	.note.nv.tkinfo,"",@"SHT_NOTE"
	.sectionflags	@"SHF_NOTE_NV_TKINFO"
	.tkinfo
        /*0018*/ 	.word	0x00000002
        /*0030*/ 	.string	""
        /*0030*/ 	.string	"ptxas"
        /*0030*/ 	.string	"Cuda compilation tools, release 13.0, V13.0.88"
        /*0030*/ 	.string	"Build cuda_13.0.r13.0/compiler.36424714_0"
        /*0030*/ 	.string	"-arch sm_100 -m 64 "



//--------------------- .note.nv.cuinfo           --------------------------
	.section	.note.nv.cuinfo,"",@"SHT_NOTE"
	.sectionflags	@"SHF_NOTE_NV_CUINFO"
        /*0018*/ 	.short	0x0002
        /*001a*/ 	.short	0x0064
        /*001c*/ 	.short	0x0082
	.zero		2


//--------------------- .nv.info                  --------------------------
	.section	.nv.info,"",@"SHT_CUDA_INFO"
	.align	4


	//----- nvinfo : EIATTR_REGCOUNT
	.align		4
        /*0000*/ 	.byte	0x04, 0x2f
        /*0002*/ 	.short	(.L_2 - .L_1)
	.align		4
.L_1:
        /*0004*/ 	.word	index@(_Z7hashcalPiS_S_S_iii)
        /*0008*/ 	.word	0x00000019


	//----- nvinfo : EIATTR_FRAME_SIZE
	.align		4
.L_2:
        /*000c*/ 	.byte	0x04, 0x11
        /*000e*/ 	.short	(.L_4 - .L_3)
	.align		4
.L_3:
        /*0010*/ 	.word	index@(_Z7hashcalPiS_S_S_iii)
        /*0014*/ 	.word	0x00000000


	//----- nvinfo : EIATTR_REGCOUNT
	.align		4
.L_4:
        /*0018*/ 	.byte	0x04, 0x2f
        /*001a*/ 	.short	(.L_6 - .L_5)
	.align		4
.L_5:
        /*001c*/ 	.word	index@(_Z7hashfunPiS_S_S_S_iS_iS_i)
        /*0020*/ 	.word	0x0000000c


	//----- nvinfo : EIATTR_FRAME_SIZE
	.align		4
.L_6:
        /*0024*/ 	.byte	0x04, 0x11
        /*0026*/ 	.short	(.L_8 - .L_7)
	.align		4
.L_7:
        /*0028*/ 	.word	index@(_Z7hashfunPiS_S_S_S_iS_iS_i)
        /*002c*/ 	.word	0x00000000


	//----- nvinfo : EIATTR_REGCOUNT
	.align		4
.L_8:
        /*0030*/ 	.byte	0x04, 0x2f
        /*0032*/ 	.short	(.L_10 - .L_9)
	.align		4
.L_9:
        /*0034*/ 	.word	index@(_Z7evicterPiS_S_S_S_S_iiiS_S_)
        /*0038*/ 	.word	0x00000010


	//----- nvinfo : EIATTR_FRAME_SIZE
	.align		4
.L_10:
        /*003c*/ 	.byte	0x04, 0x11
        /*003e*/ 	.short	(.L_12 - .L_11)
	.align		4
.L_11:
        /*0040*/ 	.word	index@(_Z7evicterPiS_S_S_S_S_iiiS_S_)
        /*0044*/ 	.word	0x00000000


	//----- nvinfo : EIATTR_MIN_STACK_SIZE
	.align		4
.L_12:
        /*0048*/ 	.byte	0x04, 0x12
        /*004a*/ 	.short	(.L_14 - .L_13)
	.align		4
.L_13:
        /*004c*/ 	.word	index@(_Z7evicterPiS_S_S_S_S_iiiS_S_)
        /*0050*/ 	.word	0x00000000


	//----- nvinfo : EIATTR_MIN_STACK_SIZE
	.align		4
.L_14:
        /*0054*/ 	.byte	0x04, 0x12
        /*0056*/ 	.short	(.L_16 - .L_15)
	.align		4
.L_15:
        /*0058*/ 	.word	index@(_Z7hashfunPiS_S_S_S_iS_iS_i)
        /*005c*/ 	.word	0x00000000


	//----- nvinfo : EIATTR_MIN_STACK_SIZE
	.align		4
.L_16:
        /*0060*/ 	.byte	0x04, 0x12
        /*0062*/ 	.short	(.L_18 - .L_17)
	.align		4
.L_17:
        /*0064*/ 	.word	index@(_Z7hashcalPiS_S_S_iii)
        /*0068*/ 	.word	0x00000000
.L_18:


//--------------------- .nv.compat                --------------------------
	.section	.nv.compat,"",@"SHT_CUDA_COMPAT_INFO"
	.align	4
        /*0000*/ 	.byte	0x02, 0x09, 0x00, 0x00, 0x02, 0x02, 0x01, 0x00, 0x02, 0x05, 0x05, 0x00, 0x03, 0x07, 0x01, 0x01
        /*0010*/ 	.byte	0x02, 0x03, 0x00, 0x00, 0x02, 0x06, 0x01, 0x00, 0x04, 0x0b, 0x08, 0x00, 0x09, 0x00, 0x00, 0x00
        /*0020*/ 	.byte	0x00, 0x00, 0x00, 0x00


//--------------------- .nv.info._Z7evicterPiS_S_S_S_S_iiiS_S_ --------------------------
	.section	.nv.info._Z7evicterPiS_S_S_S_S_iiiS_S_,"",@"SHT_CUDA_INFO"
	.sectionflags	@""
	.align	4


	//----- nvinfo : EIATTR_CUDA_API_VERSION
	.align		4
        /*0000*/ 	.byte	0x04, 0x37
        /*0002*/ 	.short	(.L_20 - .L_19)
.L_19:
        /*0004*/ 	.word	0x00000082


	//----- nvinfo : EIATTR_KPARAM_INFO
	.align		4
.L_20:
        /*0008*/ 	.byte	0x04, 0x17
        /*000a*/ 	.short	(.L_22 - .L_21)
.L_21:
        /*000c*/ 	.word	0x00000000
        /*0010*/ 	.short	0x000a
        /*0012*/ 	.short	0x0048
        /*0014*/ 	.byte	0x00, 0xf5, 0x21, 0x00


	//----- nvinfo : EIATTR_KPARAM_INFO
	.align		4
.L_22:
        /*0018*/ 	.byte	0x04, 0x17
        /*001a*/ 	.short	(.L_24 - .L_23)
.L_23:
        /*001c*/ 	.word	0x00000000
        /*0020*/ 	.short	0x0009
        /*0022*/ 	.short	0x0040
        /*0024*/ 	.byte	0x00, 0xf5, 0x21, 0x00


	//----- nvinfo : EIATTR_KPARAM_INFO
	.align		4
.L_24:
        /*0028*/ 	.byte	0x04, 0x17
        /*002a*/ 	.short	(.L_26 - .L_25)
.L_25:
        /*002c*/ 	.word	0x00000000
        /*0030*/ 	.short	0x0008
        /*0032*/ 	.short	0x0038
        /*0034*/ 	.byte	0x00, 0xf0, 0x11, 0x00


	//----- nvinfo : EIATTR_KPARAM_INFO
	.align		4
.L_26:
        /*0038*/ 	.byte	0x04, 0x17
        /*003a*/ 	.short	(.L_28 - .L_27)
.L_27:
        /*003c*/ 	.word	0x00000000
        /*0040*/ 	.short	0x0007
        /*0042*/ 	.short	0x0034
        /*0044*/ 	.byte	0x00, 0xf0, 0x11, 0x00


	//----- nvinfo : EIATTR_KPARAM_INFO
	.align		4
.L_28:
        /*0048*/ 	.byte	0x04, 0x17
        /*004a*/ 	.short	(.L_30 - .L_29)
.L_29:
        /*004c*/ 	.word	0x00000000
        /*0050*/ 	.short	0x0006
        /*0052*/ 	.short	0x0030
        /*0054*/ 	.byte	0x00, 0xf0, 0x11, 0x00


	//----- nvinfo : EIATTR_KPARAM_INFO
	.align		4
.L_30:
        /*0058*/ 	.byte	0x04, 0x17
        /*005a*/ 	.short	(.L_32 - .L_31)
.L_31:
        /*005c*/ 	.word	0x00000000
        /*0060*/ 	.short	0x0005
        /*0062*/ 	.short	0x0028
        /*0064*/ 	.byte	0x00, 0xf5, 0x21, 0x00


	//----- nvinfo : EIATTR_KPARAM_INFO
	.align		4
.L_32:
        /*0068*/ 	.byte	0x04, 0x17
        /*006a*/ 	.short	(.L_34 - .L_33)
.L_33:
        /*006c*/ 	.word	0x00000000
        /*0070*/ 	.short	0x0004
        /*0072*/ 	.short	0x0020
        /*0074*/ 	.byte	0x00, 0xf5, 0x21, 0x00


	//----- nvinfo : EIATTR_KPARAM_INFO
	.align		4
.L_34:
        /*0078*/ 	.byte	0x04, 0x17
        /*007a*/ 	.short	(.L_36 - .L_35)
.L_35:
        /*007c*/ 	.word	0x00000000
        /*0080*/ 	.short	0x0003
        /*0082*/ 	.short	0x0018
        /*0084*/ 	.byte	0x00, 0xf5, 0x21, 0x00


	//----- nvinfo : EIATTR_KPARAM_INFO
	.align		4
.L_36:
        /*0088*/ 	.byte	0x04, 0x17
        /*008a*/ 	.short	(.L_38 - .L_37)
.L_37:
        /*008c*/ 	.word	0x00000000
        /*0090*/ 	.short	0x0002
        /*0092*/ 	.short	0x0010
        /*0094*/ 	.byte	0x00, 0xf5, 0x21, 0x00


	//----- nvinfo : EIATTR_KPARAM_INFO
	.align		4
.L_38:
        /*0098*/ 	.byte	0x04, 0x17
        /*009a*/ 	.short	(.L_40 - .L_39)
.L_39:
        /*009c*/ 	.word	0x00000000
        /*00a0*/ 	.short	0x0001
        /*00a2*/ 	.short	0x0008
        /*00a4*/ 	.byte	0x00, 0xf5, 0x21, 0x00


	//----- nvinfo : EIATTR_KPARAM_INFO
	.align		4
.L_40:
        /*00a8*/ 	.byte	0x04, 0x17
        /*00aa*/ 	.short	(.L_42 - .L_41)
.L_41:
        /*00ac*/ 	.word	0x00000000
        /*00b0*/ 	.short	0x0000
        /*00b2*/ 	.short	0x0000
        /*00b4*/ 	.byte	0x00, 0xf5, 0x21, 0x00


	//----- nvinfo : EIATTR_SPARSE_MMA_MASK
	.align		4
.L_42:
        /*00b8*/ 	.byte	0x03, 0x50
        /*00ba*/ 	.short	0x0000


	//----- nvinfo : EIATTR_MAXREG_COUNT
	.align		4
        /*00bc*/ 	.byte	0x03, 0x1b
        /*00be*/ 	.short	0x00ff


	//----- nvinfo : EIATTR_NUM_BARRIERS
	.align		4
        /*00c0*/ 	.byte	0x02, 0x4c
        /*00c2*/ 	.byte	0x01
	.zero		1


	//----- nvinfo : EIATTR_MERCURY_ISA_VERSION
	.align		4
        /*00c4*/ 	.byte	0x03, 0x5f
        /*00c6*/ 	.short	0x0101


	//----- nvinfo : EIATTR_INT_WARP_WIDE_INSTR_OFFSETS
	.align		4
        /*00c8*/ 	.byte	0x04, 0x31
        /*00ca*/ 	.short	(.L_44 - .L_43)


	//   ....[0]....
.L_43:
        /*00cc*/ 	.word	0x00000210


	//----- nvinfo : EIATTR_VRC_CTA_INIT_COUNT
	.align		4
.L_44:
        /*00d0*/ 	.byte	0x02, 0x4a
	.zero		1
	.zero		1


	//----- nvinfo : EIATTR_EXIT_INSTR_OFFSETS
	.align		4
        /*00d4*/ 	.byte	0x04, 0x1c
        /*00d6*/ 	.short	(.L_46 - .L_45)


	//   ....[0]....
.L_45:
        /*00d8*/ 	.word	0x00000080


	//   ....[1]....
        /*00dc*/ 	.word	0x000003e0


	//   ....[2]....
        /*00e0*/ 	.word	0x00000420


	//----- nvinfo : EIATTR_CRS_STACK_SIZE
	.align		4
.L_46:
        /*00e4*/ 	.byte	0x04, 0x1e
        /*00e6*/ 	.short	(.L_48 - .L_47)
.L_47:
        /*00e8*/ 	.word	0x00000000


	//----- nvinfo : EIATTR_CBANK_PARAM_SIZE
	.align		4
.L_48:
        /*00ec*/ 	.byte	0x03, 0x19
        /*00ee*/ 	.short	0x0050


	//----- nvinfo : EIATTR_PARAM_CBANK
	.align		4
        /*00f0*/ 	.byte	0x04, 0x0a
        /*00f2*/ 	.short	(.L_50 - .L_49)
	.align		4
.L_49:
        /*00f4*/ 	.word	index@(.nv.constant0._Z7evicterPiS_S_S_S_S_iiiS_S_)
        /*00f8*/ 	.short	0x0380
        /*00fa*/ 	.short	0x0050


	//----- nvinfo : EIATTR_SW_WAR
	.align		4
.L_50:
        /*00fc*/ 	.byte	0x04, 0x36
        /*00fe*/ 	.short	(.L_52 - .L_51)
.L_51:
        /*0100*/ 	.word	0x00000008
.L_52:


//--------------------- .nv.info._Z7hashfunPiS_S_S_S_iS_iS_i --------------------------
	.section	.nv.info._Z7hashfunPiS_S_S_S_iS_iS_i,"",@"SHT_CUDA_INFO"
	.sectionflags	@""
	.align	4


	//----- nvinfo : EIATTR_CUDA_API_VERSION
	.align		4
        /*0000*/ 	.byte	0x04, 0x37
        /*0002*/ 	.short	(.L_54 - .L_53)
.L_53:
        /*0004*/ 	.word	0x00000082


	//----- nvinfo : EIATTR_KPARAM_INFO
	.align		4
.L_54:
        /*0008*/ 	.byte	0x04, 0x17
        /*000a*/ 	.short	(.L_56 - .L_55)
.L_55:
        /*000c*/ 	.word	0x00000000
        /*0010*/ 	.short	0x0009
        /*0012*/ 	.short	0x0048
        /*0014*/ 	.byte	0x00, 0xf0, 0x11, 0x00


	//----- nvinfo : EIATTR_KPARAM_INFO
	.align		4
.L_56:
        /*0018*/ 	.byte	0x04, 0x17
        /*001a*/ 	.short	(.L_58 - .L_57)
.L_57:
        /*001c*/ 	.word	0x00000000
        /*0020*/ 	.short	0x0008
        /*0022*/ 	.short	0x0040
        /*0024*/ 	.byte	0x00, 0xf5, 0x21, 0x00


	//----- nvinfo : EIATTR_KPARAM_INFO
	.align		4
.L_58:
        /*0028*/ 	.byte	0x04, 0x17
        /*002a*/ 	.short	(.L_60 - .L_59)
.L_59:
        /*002c*/ 	.word	0x00000000
        /*0030*/ 	.short	0x0007
        /*0032*/ 	.short	0x0038
        /*0034*/ 	.byte	0x00, 0xf0, 0x11, 0x00


	//----- nvinfo : EIATTR_KPARAM_INFO
	.align		4
.L_60:
        /*0038*/ 	.byte	0x04, 0x17
        /*003a*/ 	.short	(.L_62 - .L_61)
.L_61:
        /*003c*/ 	.word	0x00000000
        /*0040*/ 	.short	0x0006
        /*0042*/ 	.short	0x0030
        /*0044*/ 	.byte	0x00, 0xf5, 0x21, 0x00


	//----- nvinfo : EIATTR_KPARAM_INFO
	.align		4
.L_62:
        /*0048*/ 	.byte	0x04, 0x17
        /*004a*/ 	.short	(.L_64 - .L_63)
.L_63:
        /*004c*/ 	.word	0x00000000
        /*0050*/ 	.short	0x0005
        /*0052*/ 	.short	0x0028
        /*0054*/ 	.byte	0x00, 0xf0, 0x11, 0x00


	//----- nvinfo : EIATTR_KPARAM_INFO
	.align		4
.L_64:
        /*0058*/ 	.byte	0x04, 0x17
        /*005a*/ 	.short	(.L_66 - .L_65)
.L_65:
        /*005c*/ 	.word	0x00000000
        /*0060*/ 	.short	0x0004
        /*0062*/ 	.short	0x0020
        /*0064*/ 	.byte	0x00, 0xf5, 0x21, 0x00


	//----- nvinfo : EIATTR_KPARAM_INFO
	.align		4
.L_66:
        /*0068*/ 	.byte	0x04, 0x17
        /*006a*/ 	.short	(.L_68 - .L_67)
.L_67:
        /*006c*/ 	.word	0x00000000
        /*0070*/ 	.short	0x0003
        /*0072*/ 	.short	0x0018
        /*0074*/ 	.byte	0x00, 0xf5, 0x21, 0x00


	//----- nvinfo : EIATTR_KPARAM_INFO
	.align		4
.L_68:
        /*0078*/ 	.byte	0x04, 0x17
        /*007a*/ 	.short	(.L_70 - .L_69)
.L_69:
        /*007c*/ 	.word	0x00000000
        /*0080*/ 	.short	0x0002
        /*0082*/ 	.short	0x0010
        /*0084*/ 	.byte	0x00, 0xf5, 0x21, 0x00


	//----- nvinfo : EIATTR_KPARAM_INFO
	.align		4
.L_70:
        /*0088*/ 	.byte	0x04, 0x17
        /*008a*/ 	.short	(.L_72 - .L_71)
.L_71:
        /*008c*/ 	.word	0x00000000
        /*0090*/ 	.short	0x0001
        /*0092*/ 	.short	0x0008
        /*0094*/ 	.byte	0x00, 0xf5, 0x21, 0x00


	//----- nvinfo : EIATTR_KPARAM_INFO
	.align		4
.L_72:
        /*0098*/ 	.byte	0x04, 0x17
        /*009a*/ 	.short	(.L_74 - .L_73)
.L_73:
        /*009c*/ 	.word	0x00000000
        /*00a0*/ 	.short	0x0000
        /*00a2*/ 	.short	0x0000
        /*00a4*/ 	.byte	0x00, 0xf5, 0x21, 0x00


	//----- nvinfo : EIATTR_SPARSE_MMA_MASK
	.align		4
.L_74:
        /*00a8*/ 	.byte	0x03, 0x50
        /*00aa*/ 	.short	0x0000


	//----- nvinfo : EIATTR_MAXREG_COUNT
	.align		4
        /*00ac*/ 	.byte	0x03, 0x1b
        /*00ae*/ 	.short	0x00ff


	//----- nvinfo : EIATTR_NUM_BARRIERS
	.align		4
        /*00b0*/ 	.byte	0x02, 0x4c
        /*00b2*/ 	.byte	0x01
	.zero		1


	//----- nvinfo : EIATTR_MERCURY_ISA_VERSION
	.align		4
        /*00b4*/ 	.byte	0x03, 0x5f
        /*00b6*/ 	.short	0x0101


	//----- nvinfo : EIATTR_VRC_CTA_INIT_COUNT
	.align		4
        /*00b8*/ 	.byte	0x02, 0x4a
	.zero		1
	.zero		1


	//----- nvinfo : EIATTR_EXIT_INSTR_OFFSETS
	.align		4
        /*00bc*/ 	.byte	0x04, 0x1c
        /*00be*/ 	.short	(.L_76 - .L_75)


	//   ....[0]....
.L_75:
        /*00c0*/ 	.word	0x00000070


	//   ....[1]....
        /*00c4*/ 	.word	0x00000270


	//----- nvinfo : EIATTR_CRS_STACK_SIZE
	.align		4
.L_76:
        /*00c8*/ 	.byte	0x04, 0x1e
        /*00ca*/ 	.short	(.L_78 - .L_77)
.L_77:
        /*00cc*/ 	.word	0x00000000


	//----- nvinfo : EIATTR_CBANK_PARAM_SIZE
	.align		4
.L_78:
        /*00d0*/ 	.byte	0x03, 0x19
        /*00d2*/ 	.short	0x004c


	//----- nvinfo : EIATTR_PARAM_CBANK
	.align		4
        /*00d4*/ 	.byte	0x04, 0x0a
        /*00d6*/ 	.short	(.L_80 - .L_79)
	.align		4
.L_79:
        /*00d8*/ 	.word	index@(.nv.constant0._Z7hashfunPiS_S_S_S_iS_iS_i)
        /*00dc*/ 	.short	0x0380
        /*00de*/ 	.short	0x004c


	//----- nvinfo : EIATTR_SW_WAR
	.align		4
.L_80:
        /*00e0*/ 	.byte	0x04, 0x36
        /*00e2*/ 	.short	(.L_82 - .L_81)
.L_81:
        /*00e4*/ 	.word	0x00000008
.L_82:


//--------------------- .nv.info._Z7hashcalPiS_S_S_iii --------------------------
	.section	.nv.info._Z7hashcalPiS_S_S_iii,"",@"SHT_CUDA_INFO"
	.sectionflags	@""
	.align	4


	//----- nvinfo : EIATTR_CUDA_API_VERSION
	.align		4
        /*0000*/ 	.byte	0x04, 0x37
        /*0002*/ 	.short	(.L_84 - .L_83)
.L_83:
        /*0004*/ 	.word	0x00000082


	//----- nvinfo : EIATTR_KPARAM_INFO
	.align		4
.L_84:
        /*0008*/ 	.byte	0x04, 0x17
        /*000a*/ 	.short	(.L_86 - .L_85)
.L_85:
        /*000c*/ 	.word	0x00000000
        /*0010*/ 	.short	0x0006
        /*0012*/ 	.short	0x0028
        /*0014*/ 	.byte	0x00, 0xf0, 0x11, 0x00


	//----- nvinfo : EIATTR_KPARAM_INFO
	.align		4
.L_86:
        /*0018*/ 	.byte	0x04, 0x17
        /*001a*/ 	.short	(.L_88 - .L_87)
.L_87:
        /*001c*/ 	.word	0x00000000
        /*0020*/ 	.short	0x0005
        /*0022*/ 	.short	0x0024
        /*0024*/ 	.byte	0x00, 0xf0, 0x11, 0x00


	//----- nvinfo : EIATTR_KPARAM_INFO
	.align		4
.L_88:
        /*0028*/ 	.byte	0x04, 0x17
        /*002a*/ 	.short	(.L_90 - .L_89)
.L_89:
        /*002c*/ 	.word	0x00000000
        /*0030*/ 	.short	0x0004
        /*0032*/ 	.short	0x0020
        /*0034*/ 	.byte	0x00, 0xf0, 0x11, 0x00


	//----- nvinfo : EIATTR_KPARAM_INFO
	.align		4
.L_90:
        /*0038*/ 	.byte	0x04, 0x17
        /*003a*/ 	.short	(.L_92 - .L_91)
.L_91:
        /*003c*/ 	.word	0x00000000
        /*0040*/ 	.short	0x0003
        /*0042*/ 	.short	0x0018
        /*0044*/ 	.byte	0x00, 0xf5, 0x21, 0x00


	//----- nvinfo : EIATTR_KPARAM_INFO
	.align		4
.L_92:
        /*0048*/ 	.byte	0x04, 0x17
        /*004a*/ 	.short	(.L_94 - .L_93)
.L_93:
        /*004c*/ 	.word	0x00000000
        /*0050*/ 	.short	0x0002
        /*0052*/ 	.short	0x0010
        /*0054*/ 	.byte	0x00, 0xf5, 0x21, 0x00


	//----- nvinfo : EIATTR_KPARAM_INFO
	.align		4
.L_94:
        /*0058*/ 	.byte	0x04, 0x17
        /*005a*/ 	.short	(.L_96 - .L_95)
.L_95:
        /*005c*/ 	.word	0x00000000
        /*0060*/ 	.short	0x0001
        /*0062*/ 	.short	0x0008
        /*0064*/ 	.byte	0x00, 0xf5, 0x21, 0x00


	//----- nvinfo : EIATTR_KPARAM_INFO
	.align		4
.L_96:
        /*0068*/ 	.byte	0x04, 0x17
        /*006a*/ 	.short	(.L_98 - .L_97)
.L_97:
        /*006c*/ 	.word	0x00000000
        /*0070*/ 	.short	0x0000
        /*0072*/ 	.short	0x0000
        /*0074*/ 	.byte	0x00, 0xf5, 0x21, 0x00


	//----- nvinfo : EIATTR_SPARSE_MMA_MASK
	.align		4
.L_98:
        /*0078*/ 	.byte	0x03, 0x50
        /*007a*/ 	.short	0x0000


	//----- nvinfo : EIATTR_MAXREG_COUNT
	.align		4
        /*007c*/ 	.byte	0x03, 0x1b
        /*007e*/ 	.short	0x00ff


	//----- nvinfo : EIATTR_NUM_BARRIERS
	.align		4
        /*0080*/ 	.byte	0x02, 0x4c
        /*0082*/ 	.byte	0x01
	.zero		1


	//----- nvinfo : EIATTR_EXTERNS
	.align		4
        /*0084*/ 	.byte	0x04, 0x0f
        /*0086*/ 	.short	(.L_100 - .L_99)


	//   ....[0]....
	.align		4
.L_99:
        /*0088*/ 	.word	index@(vprintf)


	//----- nvinfo : EIATTR_MERCURY_ISA_VERSION
	.align		4
.L_100:
        /*008c*/ 	.byte	0x03, 0x5f
        /*008e*/ 	.short	0x0101


	//----- nvinfo : EIATTR_VRC_CTA_INIT_COUNT
	.align		4
        /*0090*/ 	.byte	0x02, 0x4a
	.zero		1
	.zero		1


	//----- nvinfo : EIATTR_SYSCALL_OFFSETS
	.align		4
        /*0094*/ 	.byte	0x04, 0x46
        /*0096*/ 	.short	(.L_102 - .L_101)


	//   ....[0]....
.L_101:
        /*0098*/ 	.word	0x00001c60


	//----- nvinfo : EIATTR_EXIT_INSTR_OFFSETS
	.align		4
.L_102:
        /*009c*/ 	.byte	0x04, 0x1c
        /*009e*/ 	.short	(.L_104 - .L_103)


	//   ....[0]....
.L_103:
        /*00a0*/ 	.word	0x00000070


	//   ....[1]....
        /*00a4*/ 	.word	0x00001be0


	//   ....[2]....
        /*00a8*/ 	.word	0x00001c70


	//----- nvinfo : EIATTR_CRS_STACK_SIZE
	.align		4
.L_104:
        /*00ac*/ 	.byte	0x04, 0x1e
        /*00ae*/ 	.short	(.L_106 - .L_105)
.L_105:
        /*00b0*/ 	.word	0x00000000


	//----- nvinfo : EIATTR_CBANK_PARAM_SIZE
	.align		4
.L_106:
        /*00b4*/ 	.byte	0x03, 0x19
        /*00b6*/ 	.short	0x002c


	//----- nvinfo : EIATTR_PARAM_CBANK
	.align		4
        /*00b8*/ 	.byte	0x04, 0x0a
        /*00ba*/ 	.short	(.L_108 - .L_107)
	.align		4
.L_107:
        /*00bc*/ 	.word	index@(.nv.constant0._Z7hashcalPiS_S_S_iii)
        /*00c0*/ 	.short	0x0380
        /*00c2*/ 	.short	0x002c


	//----- nvinfo : EIATTR_SW_WAR
	.align		4
.L_108:
        /*00c4*/ 	.byte	0x04, 0x36
        /*00c6*/ 	.short	(.L_110 - .L_109)
.L_109:
        /*00c8*/ 	.word	0x00000008
.L_110:


//--------------------- .nv.callgraph             --------------------------
	.section	.nv.callgraph,"",@"SHT_CUDA_CALLGRAPH"
	.align	4
	.sectionentsize	8
	.align		4
        /*0000*/ 	.word	0x00000000
	.align		4
        /*0004*/ 	.word	0xffffffff
	.align		4
        /*0008*/ 	.word	index@(_Z7hashcalPiS_S_S_iii)
	.align		4
        /*000c*/ 	.word	index@(vprintf)
	.align		4
        /*0010*/ 	.word	0x00000000
	.align		4
        /*0014*/ 	.word	0xfffffffe
	.align		4
        /*0018*/ 	.word	0x00000000
	.align		4
        /*001c*/ 	.word	0xfffffffd
	.align		4
        /*0020*/ 	.word	0x00000000
	.align		4
        /*0024*/ 	.word	0xfffffffc


//--------------------- .nv.constant4             --------------------------
	.section	.nv.constant4,"a",@progbits
	.align	8
	.align		8
.nv.constant4:
        /*0000*/ 	.dword	$str
	.align		8
        /*0008*/ 	.dword	vprintf


//--------------------- .text._Z7evicterPiS_S_S_S_S_iiiS_S_ --------------------------
	.section	.text._Z7evicterPiS_S_S_S_S_iiiS_S_,"ax",@progbits
	.align	128
        .global         _Z7evicterPiS_S_S_S_S_iiiS_S_
        .type           _Z7evicterPiS_S_S_S_S_iiiS_S_,@function
        .size           _Z7evicterPiS_S_S_S_S_iiiS_S_,(.L_x_14 - _Z7evicterPiS_S_S_S_S_iiiS_S_)
        .other          _Z7evicterPiS_S_S_S_S_iiiS_S_,@"STO_CUDA_ENTRY STV_DEFAULT"
_Z7evicterPiS_S_S_S_S_iiiS_S_:
.text._Z7evicterPiS_S_S_S_S_iiiS_S_:
[----:B------:R-:W-:Y:S01]  /*0000*/  LDC R1, c[0x0][0x37c] ;  /* 0x0000df00ff017b82 */ /* 0x000fe20000000800 */
[----:B------:R-:W0:Y:S01]  /*0010*/  S2R R11, SR_CTAID.X ;  /* 0x00000000000b7919 */ /* 0x000e220000002500 */
[----:B------:R-:W0:Y:S01]  /*0020*/  LDCU UR4, c[0x0][0x360] ;  /* 0x00006c00ff0477ac */ /* 0x000e220008000800 */
[----:B------:R-:W0:Y:S01]  /*0030*/  S2R R0, SR_TID.X ;  /* 0x0000000000007919 */ /* 0x000e220000002100 */
[----:B------:R-:W1:Y:S01]  /*0040*/  LDCU UR5, c[0x0][0x3b8] ;  /* 0x00007700ff0577ac */ /* 0x000e620008000800 */
[----:B0-----:R-:W-:-:S03]  /*0050*/  IMAD R11, R11, UR4, R0 ;  /* 0x000000040b0b7c24 */ /* 0x001fc6000f8e0200 */
[----:B------:R-:W-:Y:S02]  /*0060*/  BAR.SYNC.DEFER_BLOCKING 0x0 ;  /* 0x0000000000007b1d */ /* 0x000fe40000010000 */
[----:B-1----:R-:W-:-:S13]  /*0070*/  ISETP.GE.AND P0, PT, R11, UR5, PT ;  /* 0x000000050b007c0c */ /* 0x002fda000bf06270 */
[----:B------:R-:W-:Y:S05]  /*0080*/  @P0 EXIT ;  /* 0x000000000000094d */ /* 0x000fea0003800000 */
[----:B------:R-:W0:Y:S01]  /*0090*/  LDC.64 R2, c[0x0][0x388] ;  /* 0x0000e200ff027b82 */ /* 0x000e220000000a00 */
[----:B------:R-:W1:Y:S07]  /*00a0*/  LDCU.64 UR4, c[0x0][0x358] ;  /* 0x00006b00ff0477ac */ /* 0x000e6e0008000a00 */
[----:B------:R-:W2:Y:S08]  /*00b0*/  LDC R0, c[0x0][0x3b4] ;  /* 0x0000ed00ff007b82 */ /* 0x000eb00000000800 */
[----:B------:R-:W3:Y:S01]  /*00c0*/  LDC.64 R4, c[0x0][0x3c8] ;  /* 0x0000f200ff047b82 */ /* 0x000ee20000000a00 */
[----:B0-----:R-:W-:-:S07]  /*00d0*/  IMAD.WIDE R2, R11, 0x4, R2 ;  /* 0x000000040b027825 */ /* 0x001fce00078e0202 */
[----:B------:R-:W0:Y:S01]  /*00e0*/  LDC.64 R8, c[0x0][0x390] ;  /* 0x0000e400ff087b82 */ /* 0x000e220000000a00 */
[----:B-1----:R-:W2:Y:S02]  /*00f0*/  LDG.E R6, desc[UR4][R2.64] ;  /* 0x0000000402067981 */ /* 0x002ea4000c1e1900 */
[----:B--2---:R-:W-:-:S04]  /*0100*/  IMAD R7, R11, R0, R6 ;  /* 0x000000000b077224 */ /* 0x004fc800078e0206 */
[----:B---3--:R-:W-:Y:S02]  /*0110*/  IMAD.WIDE R4, R7, 0x4, R4 ;  /* 0x0000000407047825 */ /* 0x008fe400078e0204 */
[----:B------:R-:W1:Y:S04]  /*0120*/  LDC.64 R6, c[0x0][0x380] ;  /* 0x0000e000ff067b82 */ /* 0x000e680000000a00 */
[----:B------:R-:W1:Y:S01]  /*0130*/  LDG.E R5, desc[UR4][R4.64] ;  /* 0x0000000404057981 */ /* 0x000e62000c1e1900 */
[----:B0-----:R-:W-:-:S06]  /*0140*/  IMAD.WIDE R8, R11, 0x4, R8 ;  /* 0x000000040b087825 */ /* 0x001fcc00078e0208 */
[----:B------:R-:W2:Y:S01]  /*0150*/  LDG.E R9, desc[UR4][R8.64] ;  /* 0x0000000408097981 */ /* 0x000ea2000c1e1900 */
[----:B-1----:R-:W-:-:S06]  /*0160*/  IMAD.WIDE R6, R5, 0x4, R6 ;  /* 0x0000000405067825 */ /* 0x002fcc00078e0206 */
[----:B------:R-:W3:Y:S01]  /*0170*/  LDG.E R6, desc[UR4][R6.64] ;  /* 0x0000000406067981 */ /* 0x000ee2000c1e1900 */
[----:B--2---:R-:W-:-:S04]  /*0180*/  ISETP.NE.AND P0, PT, R9, RZ, PT ;  /* 0x000000ff0900720c */ /* 0x004fc80003f05270 */
[----:B---3--:R-:W-:-:S13]  /*0190*/  ISETP.EQ.OR P0, PT, R6, R9, !P0 ;  /* 0x000000090600720c */ /* 0x008fda0004702670 */
[----:B------:R-:W-:Y:S05]  /*01a0*/  @P0 BRA `(.L_x_0) ;  /* 0x0000000000900947 */ /* 0x000fea0003800000 */
[----:B------:R-:W0:Y:S01]  /*01b0*/  LDC.64 R4, c[0x0][0x398] ;  /* 0x0000e600ff047b82 */ /* 0x000e220000000a00 */
[----:B------:R-:W-:Y:S02]  /*01c0*/  HFMA2 R13, -RZ, RZ, 0, 5.9604644775390625e-08 ;  /* 0x00000001ff0d7431 */ /* 0x000fe400000001ff */
[----:B0-----:R-:W-:-:S05]  /*01d0*/  IMAD.WIDE R4, R11, 0x4, R4 ;  /* 0x000000040b047825 */ /* 0x001fca00078e0204 */
[----:B------:R0:W-:Y:S04]  /*01e0*/  STG.E desc[UR4][R4.64], R13 ;  /* 0x0000000d04007986 */ /* 0x0001e8000c101904 */
[----:B------:R-:W2:Y:S01]  /*01f0*/  LDG.E R6, desc[UR4][R2.64] ;  /* 0x0000000402067981 */ /* 0x000ea2000c1e1900 */
[----:B------:R-:W-:Y:S01]  /*0200*/  IABS R11, R0 ;  /* 0x00000000000b7213 */ /* 0x000fe20000000000 */
[----:B------:R-:W-:Y:S02]  /*0210*/  VOTEU.ANY UR6, UPT, PT ;  /* 0x0000000000067886 */ /* 0x000fe400038e0100 */
[----:B------:R-:W-:Y:S01]  /*0220*/  UFLO.U32 UR7, UR6 ;  /* 0x00000006000772bd */ /* 0x000fe200080e0000 */
[----:B------:R-:W1:Y:S08]  /*0230*/  I2F.RP R9, R11 ;  /* 0x0000000b00097306 */ /* 0x000e700000209400 */
[----:B-1----:R-:W1:Y:S02]  /*0240*/  MUFU.RCP R9, R9 ;  /* 0x0000000900097308 */ /* 0x002e640000001000 */
[----:B-1----:R-:W-:-:S02]  /*0250*/  IADD3 R7, PT, PT, R9, 0xffffffe, RZ ;  /* 0x0ffffffe09077810 */ /* 0x002fc40007ffe0ff */
[----:B------:R-:W1:Y:S04]  /*0260*/  S2R R9, SR_LANEID ;  /* 0x0000000000097919 */ /* 0x000e680000000000 */
[----:B------:R-:W3:Y:S02]  /*0270*/  F2I.FTZ.U32.TRUNC.NTZ R7, R7 ;  /* 0x0000000700077305 */ /* 0x000ee4000021f000 */
[----:B---3--:R-:W-:-:S04]  /*0280*/  IMAD.MOV R10, RZ, RZ, -R7 ;  /* 0x000000ffff0a7224 */ /* 0x008fc800078e0a07 */
[----:B0-----:R-:W-:Y:S01]  /*0290*/  IMAD R5, R10, R11, RZ ;  /* 0x0000000b0a057224 */ /* 0x001fe200078e02ff */
[----:B--2---:R-:W-:Y:S01]  /*02a0*/  IADD3 R8, PT, PT, R6, 0x1, RZ ;  /* 0x0000000106087810 */ /* 0x004fe20007ffe0ff */
[----:B------:R-:W-:-:S03]  /*02b0*/  IMAD.MOV.U32 R6, RZ, RZ, RZ ;  /* 0x000000ffff067224 */ /* 0x000fc600078e00ff */
[----:B------:R-:W-:Y:S01]  /*02c0*/  IABS R4, R8 ;  /* 0x0000000800047213 */ /* 0x000fe20000000000 */
[----:B------:R-:W-:Y:S01]  /*02d0*/  IMAD.HI.U32 R6, R7, R5, R6 ;  /* 0x0000000507067227 */ /* 0x000fe200078e0006 */
[----:B------:R-:W-:Y:S01]  /*02e0*/  ISETP.GE.AND P1, PT, R8, RZ, PT ;  /* 0x000000ff0800720c */ /* 0x000fe20003f26270 */
[----:B------:R-:W0:Y:S04]  /*02f0*/  POPC R7, UR6 ;  /* 0x0000000600077d09 */ /* 0x000e280008000000 */
[----:B------:R-:W-:-:S05]  /*0300*/  IMAD.HI.U32 R6, R6, R4, RZ ;  /* 0x0000000406067227 */ /* 0x000fca00078e00ff */
[----:B------:R-:W-:-:S05]  /*0310*/  IADD3 R6, PT, PT, -R6, RZ, RZ ;  /* 0x000000ff06067210 */ /* 0x000fca0007ffe1ff */
[C---:B------:R-:W-:Y:S02]  /*0320*/  IMAD R6, R11.reuse, R6, R4 ;  /* 0x000000060b067224 */ /* 0x040fe400078e0204 */
[----:B------:R-:W0:Y:S03]  /*0330*/  LDC.64 R4, c[0x0][0x3c0] ;  /* 0x0000f000ff047b82 */ /* 0x000e260000000a00 */
[----:B------:R-:W-:-:S13]  /*0340*/  ISETP.GT.U32.AND P0, PT, R11, R6, PT ;  /* 0x000000060b00720c */ /* 0x000fda0003f04070 */
[----:B------:R-:W-:Y:S01]  /*0350*/  @!P0 IMAD.IADD R6, R6, 0x1, -R11 ;  /* 0x0000000106068824 */ /* 0x000fe200078e0a0b */
[----:B------:R-:W-:-:S04]  /*0360*/  ISETP.NE.AND P0, PT, R0, RZ, PT ;  /* 0x000000ff0000720c */ /* 0x000fc80003f05270 */
[----:B------:R-:W-:-:S13]  /*0370*/  ISETP.GT.U32.AND P2, PT, R11, R6, PT ;  /* 0x000000060b00720c */ /* 0x000fda0003f44070 */
[----:B------:R-:W-:Y:S02]  /*0380*/  @!P2 IADD3 R6, PT, PT, R6, -R11, RZ ;  /* 0x8000000b0606a210 */ /* 0x000fe40007ffe0ff */
[----:B-1----:R-:W-:-:S03]  /*0390*/  ISETP.EQ.U32.AND P2, PT, R9, UR7, PT ;  /* 0x0000000709007c0c */ /* 0x002fc6000bf42070 */
[----:B------:R-:W-:Y:S01]  /*03a0*/  @!P1 IMAD.MOV R6, RZ, RZ, -R6 ;  /* 0x000000ffff069224 */ /* 0x000fe200078e0a06 */
[----:B------:R-:W-:-:S05]  /*03b0*/  @!P0 LOP3.LUT R6, RZ, R0, RZ, 0x33, !PT ;  /* 0x00000000ff068212 */ /* 0x000fca00078e33ff */
[----:B------:R-:W-:Y:S04]  /*03c0*/  STG.E desc[UR4][R2.64], R6 ;  /* 0x0000000602007986 */ /* 0x000fe8000c101904 */
[----:B0-----:R-:W-:Y:S01]  /*03d0*/  @P2 REDG.E.ADD.STRONG.GPU desc[UR4][R4.64], R7 ;  /* 0x000000070400298e */ /* 0x001fe2000c12e104 */
[----:B------:R-:W-:Y:S05]  /*03e0*/  EXIT ;  /* 0x000000000000794d */ /* 0x000fea0003800000 */
.L_x_0:
[----:B------:R-:W0:Y:S02]  /*03f0*/  LDC.64 R2, c[0x0][0x398] ;  /* 0x0000e600ff027b82 */ /* 0x000e240000000a00 */
[----:B0-----:R-:W-:-:S05]  /*0400*/  IMAD.WIDE R2, R11, 0x4, R2 ;  /* 0x000000040b027825 */ /* 0x001fca00078e0202 */
[----:B------:R-:W-:Y:S01]  /*0410*/  STG.E desc[UR4][R2.64], RZ ;  /* 0x000000ff02007986 */ /* 0x000fe2000c101904 */
[----:B------:R-:W-:Y:S05]  /*0420*/  EXIT ;  /* 0x000000000000794d */ /* 0x000fea0003800000 */
.L_x_1:
[----:B------:R-:W-:-:S00]  /*0430*/  BRA `(.L_x_1) ;  /* 0xfffffffc00fc7947 */ /* 0x000fc0000383ffff */
[----:B------:R-:W-:-:S00]  /*0440*/  NOP ;  /* 0x0000000000007918 */ /* 0x000fc00000000000 */
        /* <DEDUP_REMOVED lines=11> */
.L_x_14:


//--------------------- .text._Z7hashfunPiS_S_S_S_iS_iS_i --------------------------
	.section	.text._Z7hashfunPiS_S_S_S_iS_iS_i,"ax",@progbits
	.align	128
        .global         _Z7hashfunPiS_S_S_S_iS_iS_i
        .type           _Z7hashfunPiS_S_S_S_iS_iS_i,@function
        .size           _Z7hashfunPiS_S_S_S_iS_iS_i,(.L_x_15 - _Z7hashfunPiS_S_S_S_iS_iS_i)
        .other          _Z7hashfunPiS_S_S_S_iS_iS_i,@"STO_CUDA_ENTRY STV_DEFAULT"
_Z7hashfunPiS_S_S_S_iS_iS_i:
.text._Z7hashfunPiS_S_S_S_iS_iS_i:
[----:B------:R-:W-:Y:S01]  /*0000*/  LDC R1, c[0x0][0x37c] ;  /* 0x0000df00ff017b82 */ /* 0x000fe20000000800 */
[----:B------:R-:W0:Y:S01]  /*0010*/  S2R R9, SR_CTAID.X ;  /* 0x0000000000097919 */ /* 0x000e220000002500 */
[----:B------:R-:W0:Y:S01]  /*0020*/  LDCU UR4, c[0x0][0x360] ;  /* 0x00006c00ff0477ac */ /* 0x000e220008000800 */
[----:B------:R-:W0:Y:S01]  /*0030*/  S2R R0, SR_TID.X ;  /* 0x0000000000007919 */ /* 0x000e220000002100 */
[----:B------:R-:W1:Y:S01]  /*0040*/  LDCU UR5, c[0x0][0x3b8] ;  /* 0x00007700ff0577ac */ /* 0x000e620008000800 */
[----:B0-----:R-:W-:-:S05]  /*0050*/  IMAD R9, R9, UR4, R0 ;  /* 0x0000000409097c24 */ /* 0x001fca000f8e0200 */
[----:B-1----:R-:W-:-:S13]  /*0060*/  ISETP.GE.AND P0, PT, R9, UR5, PT ;  /* 0x0000000509007c0c */ /* 0x002fda000bf06270 */
[----:B------:R-:W-:Y:S05]  /*0070*/  @P0 EXIT ;  /* 0x000000000000094d */ /* 0x000fea0003800000 */
[----:B------:R-:W0:Y:S01]  /*0080*/  LDC.64 R2, c[0x0][0x390] ;  /* 0x0000e400ff027b82 */ /* 0x000e220000000a00 */
[----:B------:R-:W1:Y:S01]  /*0090*/  LDCU.64 UR4, c[0x0][0x358] ;  /* 0x00006b00ff0477ac */ /* 0x000e620008000a00 */
[----:B------:R-:W2:Y:S06]  /*00a0*/  LDCU UR6, c[0x0][0x3c8] ;  /* 0x00007900ff0677ac */ /* 0x000eac0008000800 */
[----:B------:R-:W3:Y:S01]  /*00b0*/  LDC.64 R4, c[0x0][0x3c0] ;  /* 0x0000f000ff047b82 */ /* 0x000ee20000000a00 */
[----:B0-----:R-:W-:-:S06]  /*00c0*/  IMAD.WIDE R2, R9, 0x4, R2 ;  /* 0x0000000409027825 */ /* 0x001fcc00078e0202 */
[----:B-1----:R-:W2:Y:S02]  /*00d0*/  LDG.E R2, desc[UR4][R2.64] ;  /* 0x0000000402027981 */ /* 0x002ea4000c1e1900 */
[----:B--2---:R-:W-:-:S04]  /*00e0*/  IMAD R7, R9, UR6, R2 ;  /* 0x0000000609077c24 */ /* 0x004fc8000f8e0202 */
[----:B---3--:R-:W-:Y:S02]  /*00f0*/  IMAD.WIDE R4, R7, 0x4, R4 ;  /* 0x0000000407047825 */ /* 0x008fe400078e0204 */
[----:B------:R-:W0:Y:S04]  /*0100*/  LDC.64 R6, c[0x0][0x388] ;  /* 0x0000e200ff067b82 */ /* 0x000e280000000a00 */
[----:B------:R-:W0:Y:S02]  /*0110*/  LDG.E R5, desc[UR4][R4.64] ;  /* 0x0000000404057981 */ /* 0x000e24000c1e1900 */
[----:B0-----:R-:W-:-:S05]  /*0120*/  IMAD.WIDE R6, R5, 0x4, R6 ;  /* 0x0000000405067825 */ /* 0x001fca00078e0206 */
[----:B------:R-:W2:Y:S01]  /*0130*/  LDG.E R0, desc[UR4][R6.64] ;  /* 0x0000000406007981 */ /* 0x000ea2000c1e1900 */
[----:B------:R-:W-:Y:S04]  /*0140*/  BSSY.RECONVERGENT B0, `(.L_x_2) ;  /* 0x0000010000007945 */ /* 0x000fe80003800200 */
[----:B------:R-:W-:Y:S01]  /*0150*/  BSSY.RELIABLE B1, `(.L_x_3) ;  /* 0x0000009000017945 */ /* 0x000fe20003800100 */
[----:B--2---:R-:W-:-:S13]  /*0160*/  ISETP.NE.AND P0, PT, R0, -0x1, PT ;  /* 0xffffffff0000780c */ /* 0x004fda0003f05270 */
[----:B------:R-:W-:Y:S05]  /*0170*/  @!P0 BRA `(.L_x_4) ;  /* 0x0000000000188947 */ /* 0x000fea0003800000 */
[----:B------:R-:W0:Y:S02]  /*0180*/  LDC.64 R2, c[0x0][0x3b0] ;  /* 0x0000ec00ff027b82 */ /* 0x000e240000000a00 */
[----:B0-----:R-:W-:-:S06]  /*0190*/  IMAD.WIDE R2, R9, 0x4, R2 ;  /* 0x0000000409027825 */ /* 0x001fcc00078e0202 */
[----:B------:R-:W2:Y:S02]  /*01a0*/  LDG.E R2, desc[UR4][R2.64] ;  /* 0x0000000402027981 */ /* 0x000ea4000c1e1900 */
[----:B--2---:R-:W-:-:S13]  /*01b0*/  ISETP.NE.AND P0, PT, R2, 0x1, PT ;  /* 0x000000010200780c */ /* 0x004fda0003f05270 */
[----:B------:R-:W-:Y:S05]  /*01c0*/  @P0 BREAK.RELIABLE B1 ;  /* 0x0000000000010942 */ /* 0x000fea0003800100 */
[----:B------:R-:W-:Y:S05]  /*01d0*/  @P0 BRA `(.L_x_5) ;  /* 0x0000000000180947 */ /* 0x000fea0003800000 */
.L_x_4:
[----:B------:R-:W-:Y:S05]  /*01e0*/  BSYNC.RELIABLE B1 ;  /* 0x0000000000017941 */ /* 0x000fea0003800100 */
.L_x_3:
[----:B------:R-:W0:Y:S02]  /*01f0*/  LDC.64 R2, c[0x0][0x380] ;  /* 0x0000e000ff027b82 */ /* 0x000e240000000a00 */
[----:B0-----:R-:W-:-:S06]  /*0200*/  IMAD.WIDE R2, R9, 0x4, R2 ;  /* 0x0000000409027825 */ /* 0x001fcc00078e0202 */
[----:B------:R-:W2:Y:S02]  /*0210*/  LDG.E R3, desc[UR4][R2.64] ;  /* 0x0000000402037981 */ /* 0x000ea4000c1e1900 */
[----:B--2---:R-:W-:-:S13]  /*0220*/  ISETP.NE.AND P0, PT, R3, RZ, PT ;  /* 0x000000ff0300720c */ /* 0x004fda0003f05270 */
[----:B------:R0:W-:Y:S02]  /*0230*/  @P0 STG.E desc[UR4][R6.64], R3 ;  /* 0x0000000306000986 */ /* 0x0001e4000c101904 */
.L_x_5:
[----:B------:R-:W-:Y:S05]  /*0240*/  BSYNC.RECONVERGENT B0 ;  /* 0x0000000000007941 */ /* 0x000fea0003800200 */
.L_x_2:
[----:B------:R-:W-:Y:S05]  /*0250*/  WARPSYNC.ALL ;  /* 0x0000000000007948 */ /* 0x000fea0003800000 */
[----:B------:R-:W-:Y:S06]  /*0260*/  BAR.SYNC.DEFER_BLOCKING 0x0 ;  /* 0x0000000000007b1d */ /* 0x000fec0000010000 */
[----:B------:R-:W-:Y:S05]  /*0270*/  EXIT ;  /* 0x000000000000794d */ /* 0x000fea0003800000 */
.L_x_6:
        /* <DEDUP_REMOVED lines=16> */
.L_x_15:


//--------------------- .text._Z7hashcalPiS_S_S_iii --------------------------
	.section	.text._Z7hashcalPiS_S_S_iii,"ax",@progbits
	.align	128
        .global         _Z7hashcalPiS_S_S_iii
        .type           _Z7hashcalPiS_S_S_iii,@function
        .size           _Z7hashcalPiS_S_S_iii,(.L_x_16 - _Z7hashcalPiS_S_S_iii)
        .other          _Z7hashcalPiS_S_S_iii,@"STO_CUDA_ENTRY STV_DEFAULT"
_Z7hashcalPiS_S_S_iii:
.text._Z7hashcalPiS_S_S_iii:
[----:B------:R-:W0:Y:S01]  /*0000*/  LDC R1, c[0x0][0x37c] ;  /* 0x0000df00ff017b82 */ /* 0x000e220000000800 */
[----:B------:R-:W1:Y:S01]  /*0010*/  S2R R0, SR_CTAID.X ;  /* 0x0000000000007919 */ /* 0x000e620000002500 */
[----:B------:R-:W1:Y:S01]  /*0020*/  LDCU UR4, c[0x0][0x360] ;  /* 0x00006c00ff0477ac */ /* 0x000e620008000800 */
[----:B------:R-:W1:Y:S01]  /*0030*/  S2R R3, SR_TID.X ;  /* 0x0000000000037919 */ /* 0x000e620000002100 */
[----:B------:R-:W2:Y:S01]  /*0040*/  LDCU UR5, c[0x0][0x3a4] ;  /* 0x00007480ff0577ac */ /* 0x000ea20008000800 */
[----:B-1----:R-:W-:-:S05]  /*0050*/  IMAD R0, R0, UR4, R3 ;  /* 0x0000000400007c24 */ /* 0x002fca000f8e0203 */
[----:B--2---:R-:W-:-:S13]  /*0060*/  ISETP.GE.AND P0, PT, R0, UR5, PT ;  /* 0x0000000500007c0c */ /* 0x004fda000bf06270 */
[----:B0-----:R-:W-:Y:S05]  /*0070*/  @P0 EXIT ;  /* 0x000000000000094d */ /* 0x001fea0003800000 */
[----:B------:R-:W0:Y:S02]  /*0080*/  LDCU UR4, c[0x0][0x3a8] ;  /* 0x00007500ff0477ac */ /* 0x000e240008000800 */
[----:B0-----:R-:W-:-:S09]  /*0090*/  UISETP.GE.AND UP0, UPT, UR4, 0x1, UPT ;  /* 0x000000010400788c */ /* 0x001fd2000bf06270 */
[----:B------:R-:W-:Y:S05]  /*00a0*/  BRA.U !UP0, `(.L_x_7) ;  /* 0x0000001908bc7547 */ /* 0x000fea000b800000 */
[----:B------:R-:W0:Y:S01]  /*00b0*/  LDC.64 R2, c[0x0][0x380] ;  /* 0x0000e000ff027b82 */ /* 0x000e220000000a00 */
[----:B------:R-:W-:Y:S02]  /*00c0*/  UISETP.GE.U32.AND UP1, UPT, UR4, 0x8, UPT ;  /* 0x000000080400788c */ /* 0x000fe4000bf26070 */
[C---:B------:R-:W-:Y:S01]  /*00d0*/  IMAD R4, R0.reuse, UR4, RZ ;  /* 0x0000000400047c24 */ /* 0x040fe2000f8e02ff */
[----:B------:R-:W-:Y:S01]  /*00e0*/  ULOP3.LUT UR11, UR4, 0x7, URZ, 0xc0, !UPT ;  /* 0x00000007040b7892 */ /* 0x000fe2000f8ec0ff */
[----:B------:R-:W-:Y:S01]  /*00f0*/  IMAD.MOV.U32 R5, RZ, RZ, RZ ;  /* 0x000000ffff057224 */ /* 0x000fe200078e00ff */
[----:B------:R-:W1:Y:S02]  /*0100*/  LDCU.64 UR18, c[0x0][0x358] ;  /* 0x00006b00ff1277ac */ /* 0x000e640008000a00 */
[----:B------:R-:W-:Y:S01]  /*0110*/  UISETP.NE.AND UP0, UPT, UR11, URZ, UPT ;  /* 0x000000ff0b00728c */ /* 0x000fe2000bf05270 */
[----:B0-----:R-:W-:Y:S01]  /*0120*/  IMAD.WIDE R2, R0, 0x4, R2 ;  /* 0x0000000400027825 */ /* 0x001fe200078e0202 */
[----:B-1----:R-:W-:Y:S09]  /*0130*/  BRA.U !UP1, `(.L_x_8) ;  /* 0x0000000d094c7547 */ /* 0x002ff2000b800000 */
[----:B------:R-:W0:Y:S01]  /*0140*/  LDC R5, c[0x0][0x3a0] ;  /* 0x0000e800ff057b82 */ /* 0x000e220000000800 */
[----:B------:R-:W1:Y:S01]  /*0150*/  LDCU.128 UR12, c[0x0][0x390] ;  /* 0x00007200ff0c77ac */ /* 0x000e620008000c00 */
[----:B------:R-:W-:Y:S01]  /*0160*/  IMAD.MOV.U32 R12, RZ, RZ, R4 ;  /* 0x000000ffff0c7224 */ /* 0x000fe200078e0004 */
[----:B------:R-:W2:Y:S05]  /*0170*/  LDCU.64 UR16, c[0x0][0x388] ;  /* 0x00007100ff1077ac */ /* 0x000eaa0008000a00 */
[----:B------:R-:W3:Y:S01]  /*0180*/  LDC R10, c[0x0][0x3a0] ;  /* 0x0000e800ff0a7b82 */ /* 0x000ee20000000800 */
[----:B------:R-:W-:Y:S02]  /*0190*/  ULOP3.LUT UR4, UR4, 0x7ffffff8, URZ, 0xc0, !UPT ;  /* 0x7ffffff804047892 */ /* 0x000fe4000f8ec0ff */
[----:B-1----:R-:W-:-:S02]  /*01a0*/  UIADD3 UR9, UP1, UPT, UR12, 0x10, URZ ;  /* 0x000000100c097890 */ /* 0x002fc4000ff3e0ff */
[----:B------:R-:W-:Y:S02]  /*01b0*/  UIADD3 UR7, UP2, UPT, UR14, 0x10, URZ ;  /* 0x000000100e077890 */ /* 0x000fe4000ff5e0ff */
[----:B------:R-:W-:Y:S01]  /*01c0*/  UIADD3.X UR10, UPT, UPT, URZ, UR13, URZ, UP1, !UPT ;  /* 0x0000000dff0a7290 */ /* 0x000fe20008ffe4ff */
[----:B0-----:R-:W-:Y:S01]  /*01d0*/  IABS R11, R5 ;  /* 0x00000005000b7213 */ /* 0x001fe20000000000 */
[----:B------:R-:W-:Y:S01]  /*01e0*/  UIADD3.X UR8, UPT, UPT, URZ, UR15, URZ, UP2, !UPT ;  /* 0x0000000fff087290 */ /* 0x000fe200097fe4ff */
[----:B------:R-:W-:Y:S01]  /*01f0*/  IMAD.U32 R8, RZ, RZ, UR9 ;  /* 0x00000009ff087e24 */ /* 0x000fe2000f8e00ff */
[----:B--2---:R-:W-:Y:S01]  /*0200*/  UIADD3 UR5, UP1, UPT, UR16, 0x10, URZ ;  /* 0x0000001010057890 */ /* 0x004fe2000ff3e0ff */
[----:B------:R-:W0:Y:S01]  /*0210*/  I2F.RP R5, R11 ;  /* 0x0000000b00057306 */ /* 0x000e220000209400 */
[----:B------:R-:W-:Y:S01]  /*0220*/  MOV R9, UR10 ;  /* 0x0000000a00097c02 */ /* 0x000fe20008000f00 */
[----:B------:R-:W-:Y:S01]  /*0230*/  UIADD3 UR12, UPT, UPT, -UR4, URZ, URZ ;  /* 0x000000ff040c7290 */ /* 0x000fe2000fffe1ff */
[----:B------:R-:W-:Y:S01]  /*0240*/  IMAD.U32 R7, RZ, RZ, UR8 ;  /* 0x00000008ff077e24 */ /* 0x000fe2000f8e00ff */
[----:B------:R-:W-:-:S04]  /*0250*/  UIADD3.X UR6, UPT, UPT, URZ, UR17, URZ, UP1, !UPT ;  /* 0x00000011ff067290 */ /* 0x000fc80008ffe4ff */
[----:B0-----:R-:W0:Y:S02]  /*0260*/  MUFU.RCP R5, R5 ;  /* 0x0000000500057308 */ /* 0x001e240000001000 */
[----:B0-----:R-:W-:-:S06]  /*0270*/  VIADD R16, R5, 0xffffffe ;  /* 0x0ffffffe05107836 */ /* 0x001fcc0000000000 */
[----:B------:R0:W1:Y:S02]  /*0280*/  F2I.FTZ.U32.TRUNC.NTZ R17, R16 ;  /* 0x0000001000117305 */ /* 0x000064000021f000 */
[----:B0-----:R-:W-:Y:S01]  /*0290*/  IMAD.MOV.U32 R16, RZ, RZ, RZ ;  /* 0x000000ffff107224 */ /* 0x001fe200078e00ff */
[----:B-1----:R-:W-:-:S05]  /*02a0*/  IADD3 R6, PT, PT, RZ, -R17, RZ ;  /* 0x80000011ff067210 */ /* 0x002fca0007ffe0ff */
[----:B------:R-:W-:Y:S02]  /*02b0*/  IMAD R5, R6, R11, RZ ;  /* 0x0000000b06057224 */ /* 0x000fe400078e02ff */
[----:B------:R-:W-:Y:S02]  /*02c0*/  IMAD.U32 R6, RZ, RZ, UR7 ;  /* 0x00000007ff067e24 */ /* 0x000fe4000f8e00ff */
[----:B------:R-:W-:Y:S01]  /*02d0*/  IMAD.HI.U32 R16, R17, R5, R16 ;  /* 0x0000000511107227 */ /* 0x000fe200078e0010 */
[----:B---3--:R-:W-:-:S07]  /*02e0*/  MOV R5, UR4 ;  /* 0x0000000400057c02 */ /* 0x008fce0008000f00 */
.L_x_9:
[----:B0-----:R-:W2:Y:S04]  /*02f0*/  LDG.E R14, desc[UR18][R2.64] ;  /* 0x00000012020e7981 */ /* 0x001ea8000c1e1900 */
[----:B------:R-:W2:Y:S04]  /*0300*/  LDG.E R13, desc[UR18][R8.64+-0x10] ;  /* 0xfffff012080d7981 */ /* 0x000ea8000c1e1900 */
[----:B------:R-:W2:Y:S01]  /*0310*/  LDG.E R15, desc[UR18][R6.64+-0x10] ;  /* 0xfffff012060f7981 */ /* 0x000ea2000c1e1900 */
[----:B------:R-:W-:Y:S01]  /*0320*/  LOP3.LUT R18, RZ, R10, RZ, 0x33, !PT ;  /* 0x0000000aff127212 */ /* 0x000fe200078e33ff */
[----:B--2---:R-:W-:-:S04]  /*0330*/  IMAD R13, R13, R14, R15 ;  /* 0x0000000e0d0d7224 */ /* 0x004fc800078e020f */
[----:B------:R-:W-:-:S05]  /*0340*/  IMAD.HI R14, R13, 0xe590ddb, RZ ;  /* 0x0e590ddb0d0e7827 */ /* 0x000fca00078e02ff */
[----:B------:R-:W-:-:S04]  /*0350*/  SHF.R.U32.HI R15, RZ, 0x1f, R14 ;  /* 0x0000001fff0f7819 */ /* 0x000fc8000001160e */
[----:B------:R-:W-:-:S05]  /*0360*/  LEA.HI.SX32 R14, R14, R15, 0x9 ;  /* 0x0000000f0e0e7211 */ /* 0x000fca00078f4aff */
[----:B------:R-:W-:Y:S01]  /*0370*/  IMAD R14, R14, -0x8ebd2dd, R13 ;  /* 0xf7142d230e0e7824 */ /* 0x000fe200078e020d */
[----:B------:R-:W-:-:S04]  /*0380*/  IABS R13, R10 ;  /* 0x0000000a000d7213 */ /* 0x000fc80000000000 */
[----:B------:R-:W-:Y:S02]  /*0390*/  IABS R15, R14 ;  /* 0x0000000e000f7213 */ /* 0x000fe40000000000 */
[----:B------:R-:W-:Y:S01]  /*03a0*/  ISETP.GE.AND P1, PT, R14, RZ, PT ;  /* 0x000000ff0e00720c */ /* 0x000fe20003f26270 */
[----:B------:R-:W-:Y:S02]  /*03b0*/  IMAD.U32 R14, RZ, RZ, UR5 ;  /* 0x00000005ff0e7e24 */ /* 0x000fe4000f8e00ff */
[----:B------:R-:W-:-:S04]  /*03c0*/  IMAD.HI.U32 R16, R16, R15, RZ ;  /* 0x0000000f10107227 */ /* 0x000fc800078e00ff */
[----:B------:R-:W-:-:S04]  /*03d0*/  IMAD.MOV R16, RZ, RZ, -R16 ;  /* 0x000000ffff107224 */ /* 0x000fc800078e0a10 */
[----:B------:R-:W-:Y:S01]  /*03e0*/  IMAD R16, R13, R16, R15 ;  /* 0x000000100d107224 */ /* 0x000fe200078e020f */
[----:B------:R-:W-:-:S04]  /*03f0*/  MOV R15, UR6 ;  /* 0x00000006000f7c02 */ /* 0x000fc80008000f00 */
[----:B------:R-:W-:Y:S01]  /*0400*/  ISETP.GT.U32.AND P0, PT, R11, R16, PT ;  /* 0x000000100b00720c */ /* 0x000fe20003f04070 */
[----:B------:R-:W-:-:S12]  /*0410*/  IMAD.WIDE R14, R12, 0x4, R14 ;  /* 0x000000040c0e7825 */ /* 0x000fd800078e020e */
[----:B------:R-:W-:-:S04]  /*0420*/  @!P0 IADD3 R16, PT, PT, R16, -R13, RZ ;  /* 0x8000000d10108210 */ /* 0x000fc80007ffe0ff */
[----:B------:R-:W-:-:S13]  /*0430*/  ISETP.GT.U32.AND P0, PT, R11, R16, PT ;  /* 0x000000100b00720c */ /* 0x000fda0003f04070 */
[----:B------:R-:W-:Y:S01]  /*0440*/  @!P0 IMAD.IADD R16, R16, 0x1, -R13 ;  /* 0x0000000110108824 */ /* 0x000fe200078e0a0d */
[----:B------:R-:W-:-:S03]  /*0450*/  ISETP.NE.AND P0, PT, R10, RZ, PT ;  /* 0x000000ff0a00720c */ /* 0x000fc60003f05270 */
[----:B------:R-:W-:-:S05]  /*0460*/  @!P1 IMAD.MOV R16, RZ, RZ, -R16 ;  /* 0x000000ffff109224 */ /* 0x000fca00078e0a10 */
[----:B------:R-:W-:-:S05]  /*0470*/  SEL R11, R18, R16, !P0 ;  /* 0x00000010120b7207 */ /* 0x000fca0004000000 */
[----:B------:R0:W-:Y:S04]  /*0480*/  STG.E desc[UR18][R14.64+-0x10], R11 ;  /* 0xfffff00b0e007986 */ /* 0x0001e8000c101912 */
[----:B------:R-:W2:Y:S04]  /*0490*/  LDG.E R16, desc[UR18][R8.64+-0xc] ;  /* 0xfffff41208107981 */ /* 0x000ea8000c1e1900 */
[----:B------:R-:W2:Y:S04]  /*04a0*/  LDG.E R19, desc[UR18][R2.64] ;  /* 0x0000001202137981 */ /* 0x000ea8000c1e1900 */
[----:B------:R-:W2:Y:S01]  /*04b0*/  LDG.E R20, desc[UR18][R6.64+-0xc] ;  /* 0xfffff41206147981 */ /* 0x000ea2000c1e1900 */
[----:B------:R-:W1:Y:S08]  /*04c0*/  I2F.RP R21, R13 ;  /* 0x0000000d00157306 */ /* 0x000e700000209400 */
[----:B-1----:R-:W1:Y:S02]  /*04d0*/  MUFU.RCP R21, R21 ;  /* 0x0000001500157308 */ /* 0x002e640000001000 */
[----:B-1----:R-:W-:-:S06]  /*04e0*/  VIADD R17, R21, 0xffffffe ;  /* 0x0ffffffe15117836 */ /* 0x002fcc0000000000 */
[----:B------:R-:W0:Y:S02]  /*04f0*/  F2I.FTZ.U32.TRUNC.NTZ R17, R17 ;  /* 0x0000001100117305 */ /* 0x000e24000021f000 */
[----:B0-----:R-:W-:Y:S01]  /*0500*/  IADD3 R11, PT, PT, RZ, -R17, RZ ;  /* 0x80000011ff0b7210 */ /* 0x001fe20007ffe0ff */
[----:B--2---:R-:W-:-:S04]  /*0510*/  IMAD R16, R16, R19, R20 ;  /* 0x0000001310107224 */ /* 0x004fc800078e0214 */
[----:B------:R-:W-:-:S05]  /*0520*/  IMAD.HI R19, R16, 0xe590ddb, RZ ;  /* 0x0e590ddb10137827 */ /* 0x000fca00078e02ff */
[----:B------:R-:W-:-:S04]  /*0530*/  SHF.R.U32.HI R20, RZ, 0x1f, R19 ;  /* 0x0000001fff147819 */ /* 0x000fc80000011613 */
[----:B------:R-:W-:Y:S01]  /*0540*/  LEA.HI.SX32 R19, R19, R20, 0x9 ;  /* 0x0000001413137211 */ /* 0x000fe200078f4aff */
[----:B------:R-:W-:-:S04]  /*0550*/  IMAD.MOV.U32 R20, RZ, RZ, R11 ;  /* 0x000000ffff147224 */ /* 0x000fc800078e000b */
[----:B------:R-:W-:Y:S02]  /*0560*/  IMAD R19, R19, -0x8ebd2dd, R16 ;  /* 0xf7142d2313137824 */ /* 0x000fe400078e0210 */
[----:B------:R-:W-:Y:S02]  /*0570*/  IMAD R11, R20, R13, RZ ;  /* 0x0000000d140b7224 */ /* 0x000fe400078e02ff */
[----:B------:R-:W-:Y:S01]  /*0580*/  IMAD.MOV.U32 R16, RZ, RZ, RZ ;  /* 0x000000ffff107224 */ /* 0x000fe200078e00ff */
[----:B------:R-:W-:Y:S02]  /*0590*/  IABS R20, R19 ;  /* 0x0000001300147213 */ /* 0x000fe40000000000 */
[----:B------:R-:W-:Y:S01]  /*05a0*/  ISETP.GE.AND P2, PT, R19, RZ, PT ;  /* 0x000000ff1300720c */ /* 0x000fe20003f46270 */
[----:B------:R-:W-:-:S06]  /*05b0*/  IMAD.HI.U32 R16, R17, R11, R16 ;  /* 0x0000000b11107227 */ /* 0x000fcc00078e0010 */
[----:B------:R-:W-:-:S05]  /*05c0*/  IMAD.HI.U32 R11, R16, R20, RZ ;  /* 0x00000014100b7227 */ /* 0x000fca00078e00ff */
[----:B------:R-:W-:-:S05]  /*05d0*/  IADD3 R11, PT, PT, -R11, RZ, RZ ;  /* 0x000000ff0b0b7210 */ /* 0x000fca0007ffe1ff */
[----:B------:R-:W-:Y:S02]  /*05e0*/  IMAD R20, R13, R11, R20 ;  /* 0x0000000b0d147224 */ /* 0x000fe400078e0214 */
[----:B------:R-:W-:-:S05]  /*05f0*/  IMAD.MOV.U32 R11, RZ, RZ, R13 ;  /* 0x000000ffff0b7224 */ /* 0x000fca00078e000d */
[----:B------:R-:W-:-:S13]  /*0600*/  ISETP.GT.U32.AND P1, PT, R11, R20, PT ;  /* 0x000000140b00720c */ /* 0x000fda0003f24070 */
[----:B------:R-:W-:-:S05]  /*0610*/  @!P1 IMAD.IADD R20, R20, 0x1, -R13 ;  /* 0x0000000114149824 */ /* 0x000fca00078e0a0d */
[----:B------:R-:W-:-:S13]  /*0620*/  ISETP.GT.U32.AND P1, PT, R11, R20, PT ;  /* 0x000000140b00720c */ /* 0x000fda0003f24070 */
[----:B------:R-:W-:-:S05]  /*0630*/  @!P1 IADD3 R20, PT, PT, R20, -R13, RZ ;  /* 0x8000000d14149210 */ /* 0x000fca0007ffe0ff */
[----:B------:R-:W-:-:S05]  /*0640*/  @!P2 IMAD.MOV R20, RZ, RZ, -R20 ;  /* 0x000000ffff14a224 */ /* 0x000fca00078e0a14 */
[----:B------:R-:W-:-:S05]  /*0650*/  SEL R17, R18, R20, !P0 ;  /* 0x0000001412117207 */ /* 0x000fca0004000000 */
[----:B------:R0:W-:Y:S04]  /*0660*/  STG.E desc[UR18][R14.64+-0xc], R17 ;  /* 0xfffff4110e007986 */ /* 0x0001e8000c101912 */
[----:B------:R-:W2:Y:S04]  /*0670*/  LDG.E R19, desc[UR18][R8.64+-0x8] ;  /* 0xfffff81208137981 */ /* 0x000ea8000c1e1900 */
[----:B------:R-:W2:Y:S04]  /*0680*/  LDG.E R20, desc[UR18][R2.64] ;  /* 0x0000001202147981 */ /* 0x000ea8000c1e1900 */
[----:B------:R-:W2:Y:S02]  /*0690*/  LDG.E R21, desc[UR18][R6.64+-0x8] ;  /* 0xfffff81206157981 */ /* 0x000ea4000c1e1900 */
[----:B--2---:R-:W-:-:S04]  /*06a0*/  IMAD R19, R19, R20, R21 ;  /* 0x0000001413137224 */ /* 0x004fc800078e0215 */
[----:B------:R-:W-:-:S05]  /*06b0*/  IMAD.HI R20, R19, 0xe590ddb, RZ ;  /* 0x0e590ddb13147827 */ /* 0x000fca00078e02ff */
[----:B------:R-:W-:-:S04]  /*06c0*/  SHF.R.U32.HI R21, RZ, 0x1f, R20 ;  /* 0x0000001fff157819 */ /* 0x000fc80000011614 */
[----:B------:R-:W-:-:S05]  /*06d0*/  LEA.HI.SX32 R20, R20, R21, 0x9 ;  /* 0x0000001514147211 */ /* 0x000fca00078f4aff */
[----:B------:R-:W-:-:S05]  /*06e0*/  IMAD R20, R20, -0x8ebd2dd, R19 ;  /* 0xf7142d2314147824 */ /* 0x000fca00078e0213 */
[----:B------:R-:W-:Y:S02]  /*06f0*/  IABS R22, R20 ;  /* 0x0000001400167213 */ /* 0x000fe40000000000 */
[----:B------:R-:W-:-:S03]  /*0700*/  ISETP.GE.AND P2, PT, R20, RZ, PT ;  /* 0x000000ff1400720c */ /* 0x000fc60003f46270 */
[----:B0-----:R-:W-:-:S04]  /*0710*/  IMAD.HI.U32 R17, R16, R22, RZ ;  /* 0x0000001610117227 */ /* 0x001fc800078e00ff */
[----:B------:R-:W-:-:S04]  /*0720*/  IMAD.MOV R17, RZ, RZ, -R17 ;  /* 0x000000ffff117224 */ /* 0x000fc800078e0a11 */
[----:B------:R-:W-:-:S05]  /*0730*/  IMAD R22, R13, R17, R22 ;  /* 0x000000110d167224 */ /* 0x000fca00078e0216 */
[----:B------:R-:W-:-:S13]  /*0740*/  ISETP.GT.U32.AND P1, PT, R11, R22, PT ;  /* 0x000000160b00720c */ /* 0x000fda0003f24070 */
[----:B------:R-:W-:-:S04]  /*0750*/  @!P1 IADD3 R22, PT, PT, R22, -R13, RZ ;  /* 0x8000000d16169210 */ /* 0x000fc80007ffe0ff */
[----:B------:R-:W-:-:S13]  /*0760*/  ISETP.GT.U32.AND P1, PT, R11, R22, PT ;  /* 0x000000160b00720c */ /* 0x000fda0003f24070 */
[----:B------:R-:W-:-:S04]  /*0770*/  @!P1 IMAD.IADD R22, R22, 0x1, -R13 ;  /* 0x0000000116169824 */ /* 0x000fc800078e0a0d */
        /* <DEDUP_REMOVED lines=13> */
[----:B0-----:R-:W-:-:S05]  /*0850*/  IMAD.HI.U32 R17, R16, R22, RZ ;  /* 0x0000001610117227 */ /* 0x001fca00078e00ff */
[----:B------:R-:W-:-:S05]  /*0860*/  IADD3 R17, PT, PT, -R17, RZ, RZ ;  /* 0x000000ff11117210 */ /* 0x000fca0007ffe1ff */
[----:B------:R-:W-:-:S05]  /*0870*/  IMAD R22, R13, R17, R22 ;  /* 0x000000110d167224 */ /* 0x000fca00078e0216 */
[----:B------:R-:W-:-:S13]  /*0880*/  ISETP.GT.U32.AND P1, PT, R11, R22, PT ;  /* 0x000000160b00720c */ /* 0x000fda0003f24070 */
[----:B------:R-:W-:-:S05]  /*0890*/  @!P1 IMAD.IADD R22, R22, 0x1, -R13 ;  /* 0x0000000116169824 */ /* 0x000fca00078e0a0d */
[----:B------:R-:W-:-:S13]  /*08a0*/  ISETP.GT.U32.AND P1, PT, R11, R22, PT ;  /* 0x000000160b00720c */ /* 0x000fda0003f24070 */
[----:B------:R-:W-:-:S05]  /*08b0*/  @!P1 IMAD.IADD R22, R22, 0x1, -R13 ;  /* 0x0000000116169824 */ /* 0x000fca00078e0a0d */
[----:B------:R-:W-:-:S04]  /*08c0*/  @!P2 IADD3 R22, PT, PT, -R22, RZ, RZ ;  /* 0x000000ff1616a210 */ /* 0x000fc80007ffe1ff */
        /* <DEDUP_REMOVED lines=64> */
[----:B------:R-:W2:Y:S01]  /*0cd0*/  LDG.E R21, desc[UR18][R6.64+0xc] ;  /* 0x00000c1206157981 */ /* 0x000ea2000c1e1900 */
[----:B------:R-:W-:Y:S01]  /*0ce0*/  UIADD3 UR12, UPT, UPT, UR12, 0x8, URZ ;  /* 0x000000080c0c7890 */ /* 0x000fe2000fffe0ff */
[----:B------:R-:W-:-:S03]  /*0cf0*/  VIADD R12, R12, 0x8 ;  /* 0x000000080c0c7836 */ /* 0x000fc60000000000 */
[----:B------:R-:W-:Y:S01]  /*0d00*/  UISETP.NE.AND UP1, UPT, UR12, URZ, UPT ;  /* 0x000000ff0c00728c */ /* 0x000fe2000bf25270 */
        /* <DEDUP_REMOVED lines=13> */
[----:B------:R-:W-:Y:S02]  /*0de0*/  @!P1 IADD3 R22, PT, PT, R22, -R13, RZ ;  /* 0x8000000d16169210 */ /* 0x000fe40007ffe0ff */
[----:B------:R-:W-:-:S03]  /*0df0*/  IADD3 R6, P1, PT, R6, 0x20, RZ ;  /* 0x0000002006067810 */ /* 0x000fc60007f3e0ff */
[----:B------:R-:W-:Y:S01]  /*0e00*/  @!P2 IMAD.MOV R22, RZ, RZ, -R22 ;  /* 0x000000ffff16a224 */ /* 0x000fe200078e0a16 */
[----:B------:R-:W-:-:S04]  /*0e10*/  IADD3.X R7, PT, PT, RZ, R7, RZ, P1, !PT ;  /* 0x00000007ff077210 */ /* 0x000fc80000ffe4ff */
[----:B------:R-:W-:Y:S02]  /*0e20*/  SEL R13, R18, R22, !P0 ;  /* 0x00000016120d7207 */ /* 0x000fe40004000000 */
[----:B------:R-:W-:-:S03]  /*0e30*/  IADD3 R8, P0, PT, R8, 0x20, RZ ;  /* 0x0000002008087810 */ /* 0x000fc60007f1e0ff */
[----:B------:R0:W-:Y:S02]  /*0e40*/  STG.E desc[UR18][R14.64+0xc], R13 ;  /* 0x00000c0d0e007986 */ /* 0x0001e4000c101912 */
[----:B------:R-:W-:Y:S01]  /*0e50*/  IMAD.X R9, RZ, RZ, R9, P0 ;  /* 0x000000ffff097224 */ /* 0x000fe200000e0609 */
[----:B------:R-:W-:Y:S07]  /*0e60*/  BRA.U UP1, `(.L_x_9) ;  /* 0xfffffff501207547 */ /* 0x000fee000b83ffff */
.L_x_8:
[----:B------:R-:W-:Y:S05]  /*0e70*/  BRA.U !UP0, `(.L_x_7) ;  /* 0x0000000d08487547 */ /* 0x000fea000b800000 */
[----:B------:R-:W1:Y:S01]  /*0e80*/  LDCU UR4, c[0x0][0x3a8] ;  /* 0x00007500ff0477ac */ /* 0x000e620008000800 */
[----:B------:R-:W-:Y:S02]  /*0e90*/  UISETP.GE.U32.AND UP0, UPT, UR11, 0x4, UPT ;  /* 0x000000040b00788c */ /* 0x000fe4000bf06070 */
[----:B-1----:R-:W-:-:S04]  /*0ea0*/  ULOP3.LUT UR5, UR4, 0x3, URZ, 0xc0, !UPT ;  /* 0x0000000304057892 */ /* 0x002fc8000f8ec0ff */
[----:B------:R-:W-:-:S03]  /*0eb0*/  UISETP.NE.AND UP1, UPT, UR5, URZ, UPT ;  /* 0x000000ff0500728c */ /* 0x000fc6000bf25270 */
[----:B------:R-:W-:Y:S08]  /*0ec0*/  BRA.U !UP0, `(.L_x_10) ;  /* 0x0000000508907547 */ /* 0x000ff0000b800000 */
[----:B------:R-:W1:Y:S01]  /*0ed0*/  LDC.64 R6, c[0x0][0x390] ;  /* 0x0000e400ff067b82 */ /* 0x000e620000000a00 */
[----:B0-----:R-:W2:Y:S07]  /*0ee0*/  LDG.E R13, desc[UR18][R2.64] ;  /* 0x00000012020d7981 */ /* 0x001eae000c1e1900 */
[----:B------:R-:W0:Y:S08]  /*0ef0*/  LDC.64 R8, c[0x0][0x398] ;  /* 0x0000e600ff087b82 */ /* 0x000e300000000a00 */
[----:B------:R-:W3:Y:S01]  /*0f00*/  LDC R14, c[0x0][0x3a0] ;  /* 0x0000e800ff0e7b82 */ /* 0x000ee20000000800 */
[----:B-1----:R-:W-:-:S05]  /*0f10*/  IMAD.WIDE.U32 R6, R5, 0x4, R6 ;  /* 0x0000000405067825 */ /* 0x002fca00078e0006 */
[----:B------:R-:W2:Y:S01]  /*0f20*/  LDG.E R10, desc[UR18][R6.64] ;  /* 0x00000012060a7981 */ /* 0x000ea2000c1e1900 */
[----:B0-----:R-:W-:-:S05]  /*0f30*/  IMAD.WIDE.U32 R8, R5, 0x4, R8 ;  /* 0x0000000405087825 */ /* 0x001fca00078e0008 */
[----:B------:R-:W2:Y:S01]  /*0f40*/  LDG.E R15, desc[UR18][R8.64] ;  /* 0x00000012080f7981 */ /* 0x000ea2000c1e1900 */
[----:B---3--:R-:W-:-:S04]  /*0f50*/  IABS R12, R14 ;  /* 0x0000000e000c7213 */ /* 0x008fc80000000000 */
[----:B------:R-:W0:Y:S08]  /*0f60*/  I2F.RP R17, R12 ;  /* 0x0000000c00117306 */ /* 0x000e300000209400 */
[----:B0-----:R-:W0:Y:S02]  /*0f70*/  MUFU.RCP R17, R17 ;  /* 0x0000001100117308 */ /* 0x001e240000001000 */
[----:B0-----:R-:W-:-:S06]  /*0f80*/  VIADD R11, R17, 0xffffffe ;  /* 0x0ffffffe110b7836 */ /* 0x001fcc0000000000 */
[----:B------:R-:W0:Y:S02]  /*0f90*/  F2I.FTZ.U32.TRUNC.NTZ R11, R11 ;  /* 0x0000000b000b7305 */ /* 0x000e24000021f000 */
[----:B0-----:R-:W-:Y:S01]  /*0fa0*/  IADD3 R19, PT, PT, RZ, -R11, RZ ;  /* 0x8000000bff137210 */ /* 0x001fe20007ffe0ff */
[----:B--2---:R-:W-:-:S04]  /*0fb0*/  IMAD R10, R10, R13, R15 ;  /* 0x0000000d0a0a7224 */ /* 0x004fc800078e020f */
[----:B------:R-:W-:-:S05]  /*0fc0*/  IMAD.HI R13, R10, 0xe590ddb, RZ ;  /* 0x0e590ddb0a0d7827 */ /* 0x000fca00078e02ff */
[----:B------:R-:W-:-:S04]  /*0fd0*/  SHF.R.U32.HI R16, RZ, 0x1f, R13 ;  /* 0x0000001fff107819 */ /* 0x000fc8000001160d */
[----:B------:R-:W-:-:S05]  /*0fe0*/  LEA.HI.SX32 R13, R13, R16, 0x9 ;  /* 0x000000100d0d7211 */ /* 0x000fca00078f4aff */
[----:B------:R-:W-:Y:S02]  /*0ff0*/  IMAD R15, R13, -0x8ebd2dd, R10 ;  /* 0xf7142d230d0f7824 */ /* 0x000fe400078e020a */
[----:B------:R-:W-:Y:S02]  /*1000*/  IMAD R13, R19, R12, RZ ;  /* 0x0000000c130d7224 */ /* 0x000fe400078e02ff */
[----:B------:R-:W-:Y:S01]  /*1010*/  IMAD.MOV.U32 R10, RZ, RZ, RZ ;  /* 0x000000ffff0a7224 */ /* 0x000fe200078e00ff */
[----:B------:R-:W-:-:S03]  /*1020*/  IABS R17, R15 ;  /* 0x0000000f00117213 */ /* 0x000fc60000000000 */
[----:B------:R-:W-:-:S06]  /*1030*/  IMAD.HI.U32 R13, R11, R13, R10 ;  /* 0x0000000d0b0d7227 */ /* 0x000fcc00078e000a */
[----:B------:R-:W-:-:S04]  /*1040*/  IMAD.HI.U32 R10, R13, R17, RZ ;  /* 0x000000110d0a7227 */ /* 0x000fc800078e00ff */
[----:B------:R-:W-:-:S04]  /*1050*/  IMAD.MOV R10, RZ, RZ, -R10 ;  /* 0x000000ffff0a7224 */ /* 0x000fc800078e0a0a */
[C---:B------:R-:W-:Y:S02]  /*1060*/  IMAD R17, R12.reuse, R10, R17 ;  /* 0x0000000a0c117224 */ /* 0x040fe400078e0211 */
[----:B------:R-:W0:Y:S03]  /*1070*/  LDC.64 R10, c[0x0][0x388] ;  /* 0x0000e200ff0a7b82 */ /* 0x000e260000000a00 */
[----:B------:R-:W-:Y:S02]  /*1080*/  ISETP.GT.U32.AND P0, PT, R12, R17, PT ;  /* 0x000000110c00720c */ /* 0x000fe40003f04070 */
[----:B------:R-:W-:-:S11]  /*1090*/  ISETP.GE.AND P1, PT, R15, RZ, PT ;  /* 0x000000ff0f00720c */ /* 0x000fd60003f26270 */
[----:B------:R-:W-:-:S04]  /*10a0*/  @!P0 IADD3 R17, PT, PT, R17, -R12, RZ ;  /* 0x8000000c11118210 */ /* 0x000fc80007ffe0ff */
[----:B------:R-:W-:Y:S01]  /*10b0*/  ISETP.GT.U32.AND P0, PT, R12, R17, PT ;  /* 0x000000110c00720c */ /* 0x000fe20003f04070 */
[----:B------:R-:W-:-:S12]  /*10c0*/  IMAD.IADD R15, R4, 0x1, R5 ;  /* 0x00000001040f7824 */ /* 0x000fd800078e0205 */
[----:B------:R-:W-:Y:S01]  /*10d0*/  @!P0 IMAD.IADD R17, R17, 0x1, -R12 ;  /* 0x0000000111118824 */ /* 0x000fe200078e0a0c */
[----:B------:R-:W-:Y:S02]  /*10e0*/  ISETP.NE.AND P0, PT, R14, RZ, PT ;  /* 0x000000ff0e00720c */ /* 0x000fe40003f05270 */
[----:B------:R-:W-:Y:S02]  /*10f0*/  LOP3.LUT R14, RZ, R14, RZ, 0x33, !PT ;  /* 0x0000000eff0e7212 */ /* 0x000fe400078e33ff */
[----:B------:R-:W-:Y:S01]  /*1100*/  @!P1 IADD3 R17, PT, PT, -R17, RZ, RZ ;  /* 0x000000ff11119210 */ /* 0x000fe20007ffe1ff */
[----:B0-----:R-:W-:-:S03]  /*1110*/  IMAD.WIDE R10, R15, 0x4, R10 ;  /* 0x000000040f0a7825 */ /* 0x001fc600078e020a */
        /* <DEDUP_REMOVED lines=10> */
[----:B------:R-:W-:-:S05]  /*11c0*/  IABS R18, R16 ;  /* 0x0000001000127213 */ /* 0x000fca0000000000 */
[----:B------:R-:W-:-:S04]  /*11d0*/  IMAD.HI.U32 R15, R13, R18, RZ ;  /* 0x000000120d0f7227 */ /* 0x000fc800078e00ff */
[----:B------:R-:W-:-:S04]  /*11e0*/  IMAD.MOV R15, RZ, RZ, -R15 ;  /* 0x000000ffff0f7224 */ /* 0x000fc800078e0a0f */
[----:B------:R-:W-:-:S05]  /*11f0*/  IMAD R15, R12, R15, R18 ;  /* 0x0000000f0c0f7224 */ /* 0x000fca00078e0212 */
[----:B------:R-:W-:Y:S02]  /*1200*/  ISETP.GT.U32.AND P1, PT, R12, R15, PT ;  /* 0x0000000f0c00720c */ /* 0x000fe40003f24070 */
[----:B------:R-:W-:-:S11]  /*1210*/  ISETP.GE.AND P2, PT, R16, RZ, PT ;  /* 0x000000ff1000720c */ /* 0x000fd60003f46270 */
[----:B------:R-:W-:-:S05]  /*1220*/  @!P1 IMAD.IADD R15, R15, 0x1, -R12 ;  /* 0x000000010f0f9824 */ /* 0x000fca00078e0a0c */
[----:B------:R-:W-:-:S13]  /*1230*/  ISETP.GT.U32.AND P1, PT, R12, R15, PT ;  /* 0x0000000f0c00720c */ /* 0x000fda0003f24070 */
[----:B------:R-:W-:-:S05]  /*1240*/  @!P1 IADD3 R15, PT, PT, R15, -R12, RZ ;  /* 0x8000000c0f0f9210 */ /* 0x000fca0007ffe0ff */
[----:B------:R-:W-:-:S05]  /*1250*/  @!P2 IMAD.MOV R15, RZ, RZ, -R15 ;  /* 0x000000ffff0fa224 */ /* 0x000fca00078e0a0f */
[----:B------:R-:W-:-:S05]  /*1260*/  SEL R15, R14, R15, !P0 ;  /* 0x0000000f0e0f7207 */ /* 0x000fca0004000000 */
[----:B------:R1:W-:Y:S04]  /*1270*/  STG.E desc[UR18][R10.64+0x4], R15 ;  /* 0x0000040f0a007986 */ /* 0x0003e8000c101912 */
[----:B------:R-:W2:Y:S04]  /*1280*/  LDG.E R16, desc[UR18][R6.64+0x8] ;  /* 0x0000081206107981 */ /* 0x000ea8000c1e1900 */
[----:B0-----:R-:W2:Y:S04]  /*1290*/  LDG.E R17, desc[UR18][R2.64] ;  /* 0x0000001202117981 */ /* 0x001ea8000c1e1900 */
[----:B------:R-:W2:Y:S02]  /*12a0*/  LDG.E R18, desc[UR18][R8.64+0x8] ;  /* 0x0000081208127981 */ /* 0x000ea4000c1e1900 */
[----:B--2---:R-:W-:-:S04]  /*12b0*/  IMAD R16, R16, R17, R18 ;  /* 0x0000001110107224 */ /* 0x004fc800078e0212 */
[----:B------:R-:W-:-:S05]  /*12c0*/  IMAD.HI R17, R16, 0xe590ddb, RZ ;  /* 0x0e590ddb10117827 */ /* 0x000fca00078e02ff */
[----:B------:R-:W-:-:S04]  /*12d0*/  SHF.R.U32.HI R18, RZ, 0x1f, R17 ;  /* 0x0000001fff127819 */ /* 0x000fc80000011611 */
[----:B------:R-:W-:-:S05]  /*12e0*/  LEA.HI.SX32 R17, R17, R18, 0x9 ;  /* 0x0000001211117211 */ /* 0x000fca00078f4aff */
[----:B------:R-:W-:-:S05]  /*12f0*/  IMAD R17, R17, -0x8ebd2dd, R16 ;  /* 0xf7142d2311117824 */ /* 0x000fca00078e0210 */
[----:B------:R-:W-:-:S05]  /*1300*/  IABS R16, R17 ;  /* 0x0000001100107213 */ /* 0x000fca0000000000 */
[----:B-1----:R-:W-:-:S04]  /*1310*/  IMAD.HI.U32 R15, R13, R16, RZ ;  /* 0x000000100d0f7227 */ /* 0x002fc800078e00ff */
[----:B------:R-:W-:-:S04]  /*1320*/  IMAD.MOV R15, RZ, RZ, -R15 ;  /* 0x000000ffff0f7224 */ /* 0x000fc800078e0a0f */
[----:B------:R-:W-:-:S05]  /*1330*/  IMAD R15, R12, R15, R16 ;  /* 0x0000000f0c0f7224 */ /* 0x000fca00078e0210 */
[----:B------:R-:W-:Y:S02]  /*1340*/  ISETP.GT.U32.AND P1, PT, R12, R15, PT ;  /* 0x0000000f0c00720c */ /* 0x000fe40003f24070 */
[----:B------:R-:W-:-:S11]  /*1350*/  ISETP.GE.AND P2, PT, R17, RZ, PT ;  /* 0x000000ff1100720c */ /* 0x000fd60003f46270 */
        /* <DEDUP_REMOVED lines=8> */
[----:B------:R-:W2:Y:S01]  /*13e0*/  LDG.E R17, desc[UR18][R2.64] ;  /* 0x0000001202117981 */ /* 0x000ea2000c1e1900 */
[----:B------:R-:W-:Y:S01]  /*13f0*/  IADD3 R5, PT, PT, R5, 0x4, RZ ;  /* 0x0000000405057810 */ /* 0x000fe20007ffe0ff */
[----:B--2---:R-:W-:-:S04]  /*1400*/  IMAD R17, R6, R17, R8 ;  /* 0x0000001106117224 */ /* 0x004fc800078e0208 */
[----:B------:R-:W-:-:S05]  /*1410*/  IMAD.HI R16, R17, 0xe590ddb, RZ ;  /* 0x0e590ddb11107827 */ /* 0x000fca00078e02ff */
[----:B------:R-:W-:-:S04]  /*1420*/  SHF.R.U32.HI R19, RZ, 0x1f, R16 ;  /* 0x0000001fff137819 */ /* 0x000fc80000011610 */
[----:B------:R-:W-:-:S05]  /*1430*/  LEA.HI.SX32 R16, R16, R19, 0x9 ;  /* 0x0000001310107211 */ /* 0x000fca00078f4aff */
[----:B------:R-:W-:-:S05]  /*1440*/  IMAD R16, R16, -0x8ebd2dd, R17 ;  /* 0xf7142d2310107824 */ /* 0x000fca00078e0211 */
[----:B------:R-:W-:-:S05]  /*1450*/  IABS R17, R16 ;  /* 0x0000001000117213 */ /* 0x000fca0000000000 */
[----:B------:R-:W-:-:S05]  /*1460*/  IMAD.HI.U32 R13, R13, R17, RZ ;  /* 0x000000110d0d7227 */ /* 0x000fca00078e00ff */
[----:B------:R-:W-:-:S05]  /*1470*/  IADD3 R13, PT, PT, -R13, RZ, RZ ;  /* 0x000000ff0d0d7210 */ /* 0x000fca0007ffe1ff */
        /* <DEDUP_REMOVED lines=8> */
[----:B------:R1:W-:Y:S02]  /*1500*/  STG.E desc[UR18][R10.64+0xc], R7 ;  /* 0x00000c070a007986 */ /* 0x0003e4000c101912 */
.L_x_10:
[----:B------:R-:W-:Y:S05]  /*1510*/  BRA.U !UP1, `(.L_x_7) ;  /* 0x0000000509a07547 */ /* 0x000fea000b800000 */
[----:B------:R-:W-:Y:S02]  /*1520*/  UISETP.NE.AND UP0, UPT, UR5, 0x1, UPT ;  /* 0x000000010500788c */ /* 0x000fe4000bf05270 */
[----:B------:R-:W-:-:S04]  /*1530*/  ULOP3.LUT UR4, UR4, 0x1, URZ, 0xc0, !UPT ;  /* 0x0000000104047892 */ /* 0x000fc8000f8ec0ff */
[----:B------:R-:W-:-:S03]  /*1540*/  UISETP.NE.U32.AND UP1, UPT, UR4, 0x1, UPT ;  /* 0x000000010400788c */ /* 0x000fc6000bf25070 */
[----:B------:R-:W-:Y:S08]  /*1550*/  BRA.U !UP0, `(.L_x_11) ;  /* 0x0000000108f07547 */ /* 0x000ff0000b800000 */
[----:B-1----:R-:W1:Y:S01]  /*1560*/  LDC.64 R6, c[0x0][0x390] ;  /* 0x0000e400ff067b82 */ /* 0x002e620000000a00 */
        /* <DEDUP_REMOVED lines=22> */
[----:B------:R-:W-:-:S05]  /*16d0*/  IMAD.HI.U32 R10, R13, R17, RZ ;  /* 0x000000110d0a7227 */ /* 0x000fca00078e00ff */
[----:B------:R-:W-:-:S05]  /*16e0*/  IADD3 R10, PT, PT, -R10, RZ, RZ ;  /* 0x000000ff0a0a7210 */ /* 0x000fca0007ffe1ff */
[C---:B------:R-:W-:Y:S02]  /*16f0*/  IMAD R17, R12.reuse, R10, R17 ;  /* 0x0000000a0c117224 */ /* 0x040fe400078e0211 */
[----:B------:R-:W0:Y:S03]  /*1700*/  LDC.64 R10, c[0x0][0x388] ;  /* 0x0000e200ff0a7b82 */ /* 0x000e260000000a00 */
[----:B------:R-:W-:Y:S02]  /*1710*/  ISETP.GT.U32.AND P0, PT, R12, R17, PT ;  /* 0x000000110c00720c */ /* 0x000fe40003f04070 */
[----:B------:R-:W-:-:S11]  /*1720*/  ISETP.GE.AND P1, PT, R15, RZ, PT ;  /* 0x000000ff0f00720c */ /* 0x000fd60003f26270 */
[----:B------:R-:W-:-:S05]  /*1730*/  @!P0 IMAD.IADD R17, R17, 0x1, -R12 ;  /* 0x0000000111118824 */ /* 0x000fca00078e0a0c */
[----:B------:R-:W-:Y:S01]  /*1740*/  ISETP.GT.U32.AND P0, PT, R12, R17, PT ;  /* 0x000000110c00720c */ /* 0x000fe20003f04070 */
[----:B------:R-:W-:-:S04]  /*1750*/  IMAD.IADD R15, R4, 0x1, R5 ;  /* 0x00000001040f7824 */ /* 0x000fc800078e0205 */
[----:B0-----:R-:W-:-:S08]  /*1760*/  IMAD.WIDE R10, R15, 0x4, R10 ;  /* 0x000000040f0a7825 */ /* 0x001fd000078e020a */
[----:B------:R-:W-:Y:S02]  /*1770*/  @!P0 IADD3 R17, PT, PT, R17, -R12, RZ ;  /* 0x8000000c11118210 */ /* 0x000fe40007ffe0ff */
[----:B------:R-:W-:Y:S02]  /*1780*/  ISETP.NE.AND P0, PT, R14, RZ, PT ;  /* 0x000000ff0e00720c */ /* 0x000fe40003f05270 */
[----:B------:R-:W-:Y:S02]  /*1790*/  LOP3.LUT R14, RZ, R14, RZ, 0x33, !PT ;  /* 0x0000000eff0e7212 */ /* 0x000fe400078e33ff */
[----:B------:R-:W-:-:S04]  /*17a0*/  @!P1 IADD3 R17, PT, PT, -R17, RZ, RZ ;  /* 0x000000ff11119210 */ /* 0x000fc80007ffe1ff */
[----:B------:R-:W-:-:S05]  /*17b0*/  SEL R17, R14, R17, !P0 ;  /* 0x000000110e117207 */ /* 0x000fca0004000000 */
[----:B------:R2:W-:Y:S04]  /*17c0*/  STG.E desc[UR18][R10.64], R17 ;  /* 0x000000110a007986 */ /* 0x0005e8000c101912 */
[----:B------:R-:W3:Y:S04]  /*17d0*/  LDG.E R6, desc[UR18][R6.64+0x4] ;  /* 0x0000041206067981 */ /* 0x000ee8000c1e1900 */
[----:B------:R-:W3:Y:S04]  /*17e0*/  LDG.E R8, desc[UR18][R8.64+0x4] ;  /* 0x0000041208087981 */ /* 0x000ee8000c1e1900 */
[----:B------:R-:W3:Y:S01]  /*17f0*/  LDG.E R15, desc[UR18][R2.64] ;  /* 0x00000012020f7981 */ /* 0x000ee2000c1e1900 */
[----:B------:R-:W-:-:S02]  /*1800*/  VIADD R5, R5, 0x2 ;  /* 0x0000000205057836 */ /* 0x000fc40000000000 */
[----:B---3--:R-:W-:-:S04]  /*1810*/  IMAD R15, R6, R15, R8 ;  /* 0x0000000f060f7224 */ /* 0x008fc800078e0208 */
        /* <DEDUP_REMOVED lines=10> */
[----:B------:R-:W-:-:S04]  /*18c0*/  @!P1 IADD3 R7, PT, PT, R7, -R12, RZ ;  /* 0x8000000c07079210 */ /* 0x000fc80007ffe0ff */
[----:B------:R-:W-:-:S13]  /*18d0*/  ISETP.GT.U32.AND P1, PT, R12, R7, PT ;  /* 0x000000070c00720c */ /* 0x000fda0003f24070 */
[----:B------:R-:W-:-:S05]  /*18e0*/  @!P1 IMAD.IADD R7, R7, 0x1, -R12 ;  /* 0x0000000107079824 */ /* 0x000fca00078e0a0c */
[----:B------:R-:W-:-:S04]  /*18f0*/  @!P2 IADD3 R7, PT, PT, -R7, RZ, RZ ;  /* 0x000000ff0707a210 */ /* 0x000fc80007ffe1ff */
[----:B------:R-:W-:-:S05]  /*1900*/  SEL R7, R14, R7, !P0 ;  /* 0x000000070e077207 */ /* 0x000fca0004000000 */
[----:B------:R2:W-:Y:S02]  /*1910*/  STG.E desc[UR18][R10.64+0x4], R7 ;  /* 0x000004070a007986 */ /* 0x0005e4000c101912 */
.L_x_11:
[----:B------:R-:W-:Y:S05]  /*1920*/  BRA.U UP1, `(.L_x_7) ;  /* 0x00000001019c7547 */ /* 0x000fea000b800000 */
[----:B-12---:R-:W1:Y:S01]  /*1930*/  LDC.64 R10, c[0x0][0x390] ;  /* 0x0000e400ff0a7b82 */ /* 0x006e620000000a00 */
[----:B------:R-:W2:Y:S07]  /*1940*/  LDG.E R3, desc[UR18][R2.64] ;  /* 0x0000001202037981 */ /* 0x000eae000c1e1900 */
[----:B0-----:R-:W0:Y:S08]  /*1950*/  LDC.64 R12, c[0x0][0x398] ;  /* 0x0000e600ff0c7b82 */ /* 0x001e300000000a00 */
[----:B------:R-:W3:Y:S01]  /*1960*/  LDC R8, c[0x0][0x3a0] ;  /* 0x0000e800ff087b82 */ /* 0x000ee20000000800 */
[----:B-1----:R-:W-:-:S06]  /*1970*/  IMAD.WIDE.U32 R10, R5, 0x4, R10 ;  /* 0x00000004050a7825 */ /* 0x002fcc00078e000a */
[----:B------:R-:W2:Y:S01]  /*1980*/  LDG.E R10, desc[UR18][R10.64] ;  /* 0x000000120a0a7981 */ /* 0x000ea2000c1e1900 */
[----:B0-----:R-:W-:-:S06]  /*1990*/  IMAD.WIDE.U32 R12, R5, 0x4, R12 ;  /* 0x00000004050c7825 */ /* 0x001fcc00078e000c */
[----:B------:R-:W2:Y:S01]  /*19a0*/  LDG.E R12, desc[UR18][R12.64] ;  /* 0x000000120c0c7981 */ /* 0x000ea2000c1e1900 */
[----:B---3--:R-:W-:-:S04]  /*19b0*/  IABS R15, R8 ;  /* 0x00000008000f7213 */ /* 0x008fc80000000000 */
[----:B------:R-:W0:Y:S08]  /*19c0*/  I2F.RP R14, R15 ;  /* 0x0000000f000e7306 */ /* 0x000e300000209400 */
[----:B0-----:R-:W0:Y:S02]  /*19d0*/  MUFU.RCP R14, R14 ;  /* 0x0000000e000e7308 */ /* 0x001e240000001000 */
[----:B0-----:R-:W-:-:S06]  /*19e0*/  IADD3 R7, PT, PT, R14, 0xffffffe, RZ ;  /* 0x0ffffffe0e077810 */ /* 0x001fcc0007ffe0ff */
[----:B------:R-:W0:Y:S01]  /*19f0*/  F2I.FTZ.U32.TRUNC.NTZ R7, R7 ;  /* 0x0000000700077305 */ /* 0x000e22000021f000 */
[----:B------:R-:W-:Y:S01]  /*1a00*/  ISETP.NE.AND P2, PT, R8, RZ, PT ;  /* 0x000000ff0800720c */ /* 0x000fe20003f45270 */
[----:B------:R-:W-:Y:S02]  /*1a10*/  IMAD.IADD R5, R4, 0x1, R5 ;  /* 0x0000000104057824 */ /* 0x000fe400078e0205 */
[----:B--2---:R-:W-:-:S04]  /*1a20*/  IMAD R6, R10, R3, R12 ;  /* 0x000000030a067224 */ /* 0x004fc800078e020c */
[----:B------:R-:W-:-:S05]  /*1a30*/  IMAD.HI R2, R6, 0xe590ddb, RZ ;  /* 0x0e590ddb06027827 */ /* 0x000fca00078e02ff */
[----:B------:R-:W-:-:S04]  /*1a40*/  SHF.R.U32.HI R3, RZ, 0x1f, R2 ;  /* 0x0000001fff037819 */ /* 0x000fc80000011602 */
[----:B------:R-:W-:Y:S01]  /*1a50*/  LEA.HI.SX32 R3, R2, R3, 0x9 ;  /* 0x0000000302037211 */ /* 0x000fe200078f4aff */
[----:B0-----:R-:W-:-:S04]  /*1a60*/  IMAD.MOV R2, RZ, RZ, -R7 ;  /* 0x000000ffff027224 */ /* 0x001fc800078e0a07 */
[----:B------:R-:W-:Y:S02]  /*1a70*/  IMAD R9, R3, -0x8ebd2dd, R6 ;  /* 0xf7142d2303097824 */ /* 0x000fe400078e0206 */
[----:B------:R-:W-:Y:S02]  /*1a80*/  HFMA2 R6, -RZ, RZ, 0, 0 ;  /* 0x00000000ff067431 */ /* 0x000fe400000001ff */
[----:B------:R-:W-:Y:S01]  /*1a90*/  IMAD R3, R2, R15, RZ ;  /* 0x0000000f02037224 */ /* 0x000fe200078e02ff */
[----:B------:R-:W-:-:S03]  /*1aa0*/  IABS R2, R9 ;  /* 0x0000000900027213 */ /* 0x000fc60000000000 */
[----:B------:R-:W-:-:S04]  /*1ab0*/  IMAD.HI.U32 R3, R7, R3, R6 ;  /* 0x0000000307037227 */ /* 0x000fc800078e0006 */
[----:B------:R-:W-:-:S04]  /*1ac0*/  IMAD.MOV.U32 R6, RZ, RZ, R2 ;  /* 0x000000ffff067224 */ /* 0x000fc800078e0002 */
        /* <DEDUP_REMOVED lines=8> */
[----:B0-----:R-:W-:-:S12]  /*1b50*/  IMAD.WIDE R2, R5, 0x4, R2 ;  /* 0x0000000405027825 */ /* 0x001fd800078e0202 */
[----:B------:R-:W-:-:S04]  /*1b60*/  @!P0 IADD3 R6, PT, PT, R6, -R15, RZ ;  /* 0x8000000f06068210 */ /* 0x000fc80007ffe0ff */
[----:B------:R-:W-:Y:S02]  /*1b70*/  @!P1 IADD3 R6, PT, PT, -R6, RZ, RZ ;  /* 0x000000ff06069210 */ /* 0x000fe40007ffe1ff */
[----:B------:R-:W-:-:S05]  /*1b80*/  @!P2 LOP3.LUT R6, RZ, R8, RZ, 0x33, !PT ;  /* 0x00000008ff06a212 */ /* 0x000fca00078e33ff */
[----:B------:R3:W-:Y:S02]  /*1b90*/  STG.E desc[UR18][R2.64], R6 ;  /* 0x0000000602007986 */ /* 0x0007e4000c101912 */
.L_x_7:
[----:B------:R-:W4:Y:S02]  /*1ba0*/  LDCU UR4, c[0x0][0x3a4] ;  /* 0x00007480ff0477ac */ /* 0x000f240008000800 */
[----:B----4-:R-:W-:Y:S01]  /*1bb0*/  UIADD3 UR4, UPT, UPT, UR4, -0x1, URZ ;  /* 0xffffffff04047890 */ /* 0x010fe2000fffe0ff */
[----:B------:R-:W-:Y:S05]  /*1bc0*/  BAR.SYNC.DEFER_BLOCKING 0x0 ;  /* 0x0000000000007b1d */ /* 0x000fea0000010000 */
[----:B------:R-:W-:-:S13]  /*1bd0*/  ISETP.NE.AND P0, PT, R0, UR4, PT ;  /* 0x0000000400007c0c */ /* 0x000fda000bf05270 */
[----:B------:R-:W-:Y:S05]  /*1be0*/  @P0 EXIT ;  /* 0x000000000000094d */ /* 0x000fea0003800000 */
[----:B------:R-:W-:Y:S01]  /*1bf0*/  MOV R0, 0x8 ;  /* 0x0000000800007802 */ /* 0x000fe20000000f00 */
[----:B------:R-:W4:Y:S01]  /*1c00*/  LDCU.64 UR4, c[0x4][URZ] ;  /* 0x01000000ff0477ac */ /* 0x000f220008000a00 */
[----:B-123--:R-:W-:Y:S02]  /*1c10*/  CS2R R6, SRZ ;  /* 0x0000000000067805 */ /* 0x00efe4000001ff00 */
[----:B------:R1:W2:Y:S01]  /*1c20*/  LDC.64 R2, c[0x4][R0] ;  /* 0x0100000000027b82 */ /* 0x0002a20000000a00 */
[----:B----4-:R-:W-:Y:S01]  /*1c30*/  IMAD.U32 R4, RZ, RZ, UR4 ;  /* 0x00000004ff047e24 */ /* 0x010fe2000f8e00ff */
[----:B-1----:R-:W-:-:S07]  /*1c40*/  MOV R5, UR5 ;  /* 0x0000000500057c02 */ /* 0x002fce0008000f00 */
[----:B------:R-:W-:-:S07]  /*1c50*/  LEPC R20, `(.L_x_12) ;  /* 0x000000001014794e */ /* 0x000fce0000000000 */
[----:B0-2---:R-:W-:Y:S05]  /*1c60*/  CALL.ABS.NOINC R2 ;  /* 0x0000000002007343 */ /* 0x005fea0003c00000 */
.L_x_12:
[----:B------:R-:W-:Y:S05]  /*1c70*/  EXIT ;  /* 0x000000000000794d */ /* 0x000fea0003800000 */
.L_x_13:
        /* <DEDUP_REMOVED lines=16> */
.L_x_16:


//--------------------- .nv.global.init           --------------------------
	.section	.nv.global.init,"aw",@progbits
.nv.global.init:
	.type		$str,@object
	.size		$str,(.L_0 - $str)
$str:
        /*0000*/ 	.byte	0x71, 0x61, 0x71, 0x00
.L_0:


//--------------------- .nv.shared.reserved.0     --------------------------
	.section	.nv.shared.reserved.0,"aw",@nobits
	.weak		__nv_reservedSMEM_offset_0_alias
	.size		__nv_reservedSMEM_offset_0_alias, 0, 64
	.other		__nv_reservedSMEM_offset_0_alias,@"STO_CUDA_RESERVED_SHARED STV_DEFAULT"
__nv_reservedSMEM_offset_0_alias:
	.zero		0
	.zero		64


//--------------------- .nv.constant0._Z7evicterPiS_S_S_S_S_iiiS_S_ --------------------------
	.section	.nv.constant0._Z7evicterPiS_S_S_S_S_iiiS_S_,"a",@progbits
	.sectionflags	@""
	.align	4
.nv.constant0._Z7evicterPiS_S_S_S_S_iiiS_S_:
	.zero		976


//--------------------- .nv.constant0._Z7hashfunPiS_S_S_S_iS_iS_i --------------------------
	.section	.nv.constant0._Z7hashfunPiS_S_S_S_iS_iS_i,"a",@progbits
	.sectionflags	@""
	.align	4
.nv.constant0._Z7hashfunPiS_S_S_S_iS_iS_i:
	.zero		972


//--------------------- .nv.constant0._Z7hashcalPiS_S_S_iii --------------------------
	.section	.nv.constant0._Z7hashcalPiS_S_S_iii,"a",@progbits
	.sectionflags	@""
	.align	4
.nv.constant0._Z7hashcalPiS_S_S_iii:
	.zero		940


//--------------------- SYMBOLS --------------------------

	.type		.nv.reservedSmem.offset0,@object
	.size		.nv.reservedSmem.offset0,0x4
	.type		vprintf,@function
